//
// Generated by NVIDIA NVVM Compiler
//
// Compiler Build ID: CL-36424714
// Cuda compilation tools, release 13.0, V13.0.88
// Based on NVVM 20.0.0
//

.version 9.0
.target sm_100
.address_size 64

	// .globl	_Z11gemm_kernelP6__halfS0_Pfiiiff
.extern .func __assertfail
(
	.param .b64 __assertfail_param_0,
	.param .b64 __assertfail_param_1,
	.param .b32 __assertfail_param_2,
	.param .b64 __assertfail_param_3,
	.param .b64 __assertfail_param_4
)
;
.global .align 1 .b8 __unnamed_1[75] = {118, 111, 105, 100, 32, 119, 109, 109, 97, 95, 107, 101, 114, 110, 101, 108, 40, 95, 95, 104, 97, 108, 102, 32, 42, 44, 32, 95, 95, 104, 97, 108, 102, 32, 42, 44, 32, 102, 108, 111, 97, 116, 32, 42, 44, 32, 105, 110, 116, 44, 32, 105, 110, 116, 44, 32, 105, 110, 116, 44, 32, 102, 108, 111, 97, 116, 44, 32, 102, 108, 111, 97, 116, 41};
.global .align 1 .b8 $str[2] = {48};
.global .align 1 .b8 $str$1[27] = {47, 116, 109, 112, 47, 115, 97, 115, 115, 95, 99, 117, 95, 50, 52, 121, 113, 111, 107, 105, 101, 47, 107, 46, 99, 117};

.visible .entry _Z11gemm_kernelP6__halfS0_Pfiiiff(
	.param .u64 .ptr .align 1 _Z11gemm_kernelP6__halfS0_Pfiiiff_param_0,
	.param .u64 .ptr .align 1 _Z11gemm_kernelP6__halfS0_Pfiiiff_param_1,
	.param .u64 .ptr .align 1 _Z11gemm_kernelP6__halfS0_Pfiiiff_param_2,
	.param .u32 _Z11gemm_kernelP6__halfS0_Pfiiiff_param_3,
	.param .u32 _Z11gemm_kernelP6__halfS0_Pfiiiff_param_4,
	.param .u32 _Z11gemm_kernelP6__halfS0_Pfiiiff_param_5,
	.param .f32 _Z11gemm_kernelP6__halfS0_Pfiiiff_param_6,
	.param .f32 _Z11gemm_kernelP6__halfS0_Pfiiiff_param_7
)
{
	.reg .pred 	%p<25>;
	.reg .b16 	%rs<33>;
	.reg .b32 	%r<54>;
	.reg .b32 	%f<62>;
	.reg .b64 	%rd<31>;

	ld.param.u64 	%rd21, [_Z11gemm_kernelP6__halfS0_Pfiiiff_param_0];
	ld.param.u64 	%rd22, [_Z11gemm_kernelP6__halfS0_Pfiiiff_param_1];
	ld.param.u64 	%rd23, [_Z11gemm_kernelP6__halfS0_Pfiiiff_param_2];
	ld.param.u32 	%r19, [_Z11gemm_kernelP6__halfS0_Pfiiiff_param_3];
	ld.param.u32 	%r20, [_Z11gemm_kernelP6__halfS0_Pfiiiff_param_4];
	ld.param.u32 	%r21, [_Z11gemm_kernelP6__halfS0_Pfiiiff_param_5];
	ld.param.f32 	%f20, [_Z11gemm_kernelP6__halfS0_Pfiiiff_param_6];
	ld.param.f32 	%f21, [_Z11gemm_kernelP6__halfS0_Pfiiiff_param_7];
	cvta.to.global.u64 	%rd1, %rd23;
	mov.u32 	%r22, %tid.y;
	mov.u32 	%r1, %ntid.y;
	mov.u32 	%r23, %ctaid.y;
	mad.lo.s32 	%r49, %r1, %r23, %r22;
	setp.ge.s32 	%p1, %r49, %r19;
	@%p1 bra 	$L__BB0_30;
	mov.u32 	%r24, %tid.x;
	mov.u32 	%r25, %ntid.x;
	mov.u32 	%r26, %ctaid.x;
	mad.lo.s32 	%r3, %r25, %r26, %r24;
	setp.lt.s32 	%p2, %r21, 1;
	mov.u32 	%r27, %nctaid.x;
	mul.lo.s32 	%r4, %r25, %r27;
	mov.u32 	%r28, %nctaid.y;
	mul.lo.s32 	%r5, %r1, %r28;
	@%p2 bra 	$L__BB0_25;
	cvta.to.global.u64 	%rd2, %rd21;
	cvta.to.global.u64 	%rd3, %rd22;
	mul.wide.s32 	%rd6, %r20, 2;
$L__BB0_3:
	setp.lt.s32 	%p6, %r3, %r20;
	@%p6 bra 	$L__BB0_5;
$L__BB0_4:
	add.s32 	%r49, %r49, %r5;
	setp.lt.s32 	%p24, %r49, %r19;
	@%p24 bra 	$L__BB0_3;
	bra.uni 	$L__BB0_30;
$L__BB0_5:
	mul.lo.s32 	%r8, %r49, %r21;
	mul.lo.s32 	%r9, %r49, %r20;
	mov.u32 	%r50, %r3;
$L__BB0_6:
	mov.f32 	%f61, 0f00000000;
	mov.b32 	%r51, 0;
$L__BB0_7:
	add.s32 	%r31, %r51, %r8;
	mul.wide.s32 	%rd26, %r31, 2;
	add.s64 	%rd4, %rd2, %rd26;
	ld.global.u16 	%rs1, [%rd4];
	// begin inline asm
	{  cvt.f32.f16 %f25, %rs1;}

	// end inline asm
	mad.lo.s32 	%r32, %r51, %r20, %r50;
	mul.wide.s32 	%rd27, %r32, 2;
	add.s64 	%rd5, %rd3, %rd27;
	ld.global.u16 	%rs2, [%rd5];
	// begin inline asm
	{  cvt.f32.f16 %f26, %rs2;}

	// end inline asm
	fma.rn.f32 	%f61, %f25, %f26, %f61;
	add.s32 	%r33, %r51, 1;
	setp.ge.s32 	%p7, %r33, %r21;
	@%p7 bra 	$L__BB0_23;
	ld.global.u16 	%rs3, [%rd4+2];
	// begin inline asm
	{  cvt.f32.f16 %f27, %rs3;}

	// end inline asm
	add.s64 	%rd7, %rd5, %rd6;
	ld.global.u16 	%rs4, [%rd7];
	// begin inline asm
	{  cvt.f32.f16 %f28, %rs4;}

	// end inline asm
	fma.rn.f32 	%f61, %f27, %f28, %f61;
	add.s32 	%r34, %r51, 2;
	setp.ge.s32 	%p8, %r34, %r21;
	@%p8 bra 	$L__BB0_23;
	ld.global.u16 	%rs5, [%rd4+4];
	// begin inline asm
	{  cvt.f32.f16 %f29, %rs5;}

	// end inline asm
	add.s64 	%rd8, %rd7, %rd6;
	ld.global.u16 	%rs6, [%rd8];
	// begin inline asm
	{  cvt.f32.f16 %f30, %rs6;}

	// end inline asm
	fma.rn.f32 	%f61, %f29, %f30, %f61;
	add.s32 	%r35, %r51, 3;
	setp.ge.s32 	%p9, %r35, %r21;
	@%p9 bra 	$L__BB0_23;
	ld.global.u16 	%rs7, [%rd4+6];
	// begin inline asm
	{  cvt.f32.f16 %f31, %rs7;}

	// end inline asm
	add.s64 	%rd9, %rd8, %rd6;
	ld.global.u16 	%rs8, [%rd9];
	// begin inline asm
	{  cvt.f32.f16 %f32, %rs8;}

	// end inline asm
	fma.rn.f32 	%f61, %f31, %f32, %f61;
	add.s32 	%r36, %r51, 4;
	setp.ge.s32 	%p10, %r36, %r21;
	@%p10 bra 	$L__BB0_23;
	ld.global.u16 	%rs9, [%rd4+8];
	// begin inline asm
	{  cvt.f32.f16 %f33, %rs9;}

	// end inline asm
	add.s64 	%rd10, %rd9, %rd6;
	ld.global.u16 	%rs10, [%rd10];
	// begin inline asm
	{  cvt.f32.f16 %f34, %rs10;}

	// end inline asm
	fma.rn.f32 	%f61, %f33, %f34, %f61;
	add.s32 	%r37, %r51, 5;
	setp.ge.s32 	%p11, %r37, %r21;
	@%p11 bra 	$L__BB0_23;
	ld.global.u16 	%rs11, [%rd4+10];
	// begin inline asm
	{  cvt.f32.f16 %f35, %rs11;}

	// end inline asm
	add.s64 	%rd11, %rd10, %rd6;
	ld.global.u16 	%rs12, [%rd11];
	// begin inline asm
	{  cvt.f32.f16 %f36, %rs12;}

	// end inline asm
	fma.rn.f32 	%f61, %f35, %f36, %f61;
	add.s32 	%r38, %r51, 6;
	setp.ge.s32 	%p12, %r38, %r21;
	@%p12 bra 	$L__BB0_23;
	ld.global.u16 	%rs13, [%rd4+12];
	// begin inline asm
	{  cvt.f32.f16 %f37, %rs13;}

	// end inline asm
	add.s64 	%rd12, %rd11, %rd6;
	ld.global.u16 	%rs14, [%rd12];
	// begin inline asm
	{  cvt.f32.f16 %f38, %rs14;}

	// end inline asm
	fma.rn.f32 	%f61, %f37, %f38, %f61;
	add.s32 	%r39, %r51, 7;
	setp.ge.s32 	%p13, %r39, %r21;
	@%p13 bra 	$L__BB0_23;
	ld.global.u16 	%rs15, [%rd4+14];
	// begin inline asm
	{  cvt.f32.f16 %f39, %rs15;}

	// end inline asm
	add.s64 	%rd13, %rd12, %rd6;
	ld.global.u16 	%rs16, [%rd13];
	// begin inline asm
	{  cvt.f32.f16 %f40, %rs16;}

	// end inline asm
	fma.rn.f32 	%f61, %f39, %f40, %f61;
	add.s32 	%r40, %r51, 8;
	setp.ge.s32 	%p14, %r40, %r21;
	@%p14 bra 	$L__BB0_23;
	ld.global.u16 	%rs17, [%rd4+16];
	// begin inline asm
	{  cvt.f32.f16 %f41, %rs17;}

	// end inline asm
	add.s64 	%rd14, %rd13, %rd6;
	ld.global.u16 	%rs18, [%rd14];
	// begin inline asm
	{  cvt.f32.f16 %f42, %rs18;}

	// end inline asm
	fma.rn.f32 	%f61, %f41, %f42, %f61;
	add.s32 	%r41, %r51, 9;
	setp.ge.s32 	%p15, %r41, %r21;
	@%p15 bra 	$L__BB0_23;
	ld.global.u16 	%rs19, [%rd4+18];
	// begin inline asm
	{  cvt.f32.f16 %f43, %rs19;}

	// end inline asm
	add.s64 	%rd15, %rd14, %rd6;
	ld.global.u16 	%rs20, [%rd15];
	// begin inline asm
	{  cvt.f32.f16 %f44, %rs20;}

	// end inline asm
	fma.rn.f32 	%f61, %f43, %f44, %f61;
	add.s32 	%r42, %r51, 10;
	setp.ge.s32 	%p16, %r42, %r21;
	@%p16 bra 	$L__BB0_23;
	ld.global.u16 	%rs21, [%rd4+20];
	// begin inline asm
	{  cvt.f32.f16 %f45, %rs21;}

	// end inline asm
	add.s64 	%rd16, %rd15, %rd6;
	ld.global.u16 	%rs22, [%rd16];
	// begin inline asm
	{  cvt.f32.f16 %f46, %rs22;}

	// end inline asm
	fma.rn.f32 	%f61, %f45, %f46, %f61;
	add.s32 	%r43, %r51, 11;
	setp.ge.s32 	%p17, %r43, %r21;
	@%p17 bra 	$L__BB0_23;
	ld.global.u16 	%rs23, [%rd4+22];
	// begin inline asm
	{  cvt.f32.f16 %f47, %rs23;}

	// end inline asm
	add.s64 	%rd17, %rd16, %rd6;
	ld.global.u16 	%rs24, [%rd17];
	// begin inline asm
	{  cvt.f32.f16 %f48, %rs24;}

	// end inline asm
	fma.rn.f32 	%f61, %f47, %f48, %f61;
	add.s32 	%r44, %r51, 12;
	setp.ge.s32 	%p18, %r44, %r21;
	@%p18 bra 	$L__BB0_23;
	ld.global.u16 	%rs25, [%rd4+24];
	// begin inline asm
	{  cvt.f32.f16 %f49, %rs25;}

	// end inline asm
	add.s64 	%rd18, %rd17, %rd6;
	ld.global.u16 	%rs26, [%rd18];
	// begin inline asm
	{  cvt.f32.f16 %f50, %rs26;}

	// end inline asm
	fma.rn.f32 	%f61, %f49, %f50, %f61;
	add.s32 	%r45, %r51, 13;
	setp.ge.s32 	%p19, %r45, %r21;
	@%p19 bra 	$L__BB0_23;
	ld.global.u16 	%rs27, [%rd4+26];
	// begin inline asm
	{  cvt.f32.f16 %f51, %rs27;}

	// end inline asm
	add.s64 	%rd19, %rd18, %rd6;
	ld.global.u16 	%rs28, [%rd19];
	// begin inline asm
	{  cvt.f32.f16 %f52, %rs28;}

	// end inline asm
	fma.rn.f32 	%f61, %f51, %f52, %f61;
	add.s32 	%r46, %r51, 14;
	setp.ge.s32 	%p20, %r46, %r21;
	@%p20 bra 	$L__BB0_23;
	ld.global.u16 	%rs29, [%rd4+28];
	// begin inline asm
	{  cvt.f32.f16 %f53, %rs29;}

	// end inline asm
	add.s64 	%rd20, %rd19, %rd6;
	ld.global.u16 	%rs30, [%rd20];
	// begin inline asm
	{  cvt.f32.f16 %f54, %rs30;}

	// end inline asm
	fma.rn.f32 	%f61, %f53, %f54, %f61;
	add.s32 	%r47, %r51, 15;
	setp.ge.s32 	%p21, %r47, %r21;
	@%p21 bra 	$L__BB0_23;
	ld.global.u16 	%rs31, [%rd4+30];
	// begin inline asm
	{  cvt.f32.f16 %f55, %rs31;}

	// end inline asm
	add.s64 	%rd28, %rd20, %rd6;
	ld.global.u16 	%rs32, [%rd28];
	// begin inline asm
	{  cvt.f32.f16 %f56, %rs32;}

	// end inline asm
	fma.rn.f32 	%f61, %f55, %f56, %f61;
$L__BB0_23:
	add.s32 	%r51, %r51, 16;
	setp.lt.s32 	%p22, %r51, %r21;
	@%p22 bra 	$L__BB0_7;
	add.s32 	%r48, %r50, %r9;
	mul.wide.s32 	%rd29, %r48, 4;
	add.s64 	%rd30, %rd1, %rd29;
	ld.global.f32 	%f57, [%rd30];
	mul.f32 	%f58, %f21, %f57;
	fma.rn.f32 	%f59, %f20, %f61, %f58;
	st.global.f32 	[%rd30], %f59;
	add.s32 	%r50, %r50, %r4;
	setp.lt.s32 	%p23, %r50, %r20;
	@%p23 bra 	$L__BB0_6;
	bra.uni 	$L__BB0_4;
$L__BB0_25:
	mul.f32 	%f1, %f20, 0f00000000;
$L__BB0_26:
	setp.ge.s32 	%p3, %r3, %r20;
	@%p3 bra 	$L__BB0_29;
	mul.lo.s32 	%r15, %r49, %r20;
	mov.u32 	%r53, %r3;
$L__BB0_28:
	add.s32 	%r29, %r53, %r15;
	mul.wide.s32 	%rd24, %r29, 4;
	add.s64 	%rd25, %rd1, %rd24;
	ld.global.f32 	%f22, [%rd25];
	fma.rn.f32 	%f23, %f21, %f22, %f1;
	st.global.f32 	[%rd25], %f23;
	add.s32 	%r53, %r53, %r4;
	setp.lt.s32 	%p4, %r53, %r20;
	@%p4 bra 	$L__BB0_28;
$L__BB0_29:
	add.s32 	%r49, %r49, %r5;
	setp.lt.s32 	%p5, %r49, %r19;
	@%p5 bra 	$L__BB0_26;
$L__BB0_30:
	ret;

}
	// .globl	_Z11wmma_kernelP6__halfS0_Pfiiiff
.visible .entry _Z11wmma_kernelP6__halfS0_Pfiiiff(
	.param .u64 .ptr .align 1 _Z11wmma_kernelP6__halfS0_Pfiiiff_param_0,
	.param .u64 .ptr .align 1 _Z11wmma_kernelP6__halfS0_Pfiiiff_param_1,
	.param .u64 .ptr .align 1 _Z11wmma_kernelP6__halfS0_Pfiiiff_param_2,
	.param .u32 _Z11wmma_kernelP6__halfS0_Pfiiiff_param_3,
	.param .u32 _Z11wmma_kernelP6__halfS0_Pfiiiff_param_4,
	.param .u32 _Z11wmma_kernelP6__halfS0_Pfiiiff_param_5,
	.param .f32 _Z11wmma_kernelP6__halfS0_Pfiiiff_param_6,
	.param .f32 _Z11wmma_kernelP6__halfS0_Pfiiiff_param_7
)
{
	.reg .pred 	%p<53>;
	.reg .b16 	%rs<3>;
	.reg .b32 	%r<245>;
	.reg .b32 	%f<369>;
	.reg .b64 	%rd<124>;

	ld.param.u64 	%rd13, [_Z11wmma_kernelP6__halfS0_Pfiiiff_param_1];
	ld.param.u64 	%rd12, [_Z11wmma_kernelP6__halfS0_Pfiiiff_param_2];
	ld.param.u32 	%r51, [_Z11wmma_kernelP6__halfS0_Pfiiiff_param_3];
	ld.param.u32 	%r52, [_Z11wmma_kernelP6__halfS0_Pfiiiff_param_4];
	ld.param.u32 	%r53, [_Z11wmma_kernelP6__halfS0_Pfiiiff_param_5];
	cvta.to.global.u64 	%rd1, %rd13;
	cvta.to.global.u64 	%rd2, %rd12;
	and.b32  	%r54, %r53, 7;
	setp.eq.s32 	%p2, %r54, 0;
	@%p2 bra 	$L__BB1_2;
	mov.u64 	%rd14, $str;
	cvta.global.u64 	%rd15, %rd14;
	mov.u64 	%rd16, $str$1;
	cvta.global.u64 	%rd17, %rd16;
	mov.u64 	%rd18, __unnamed_1;
	cvta.global.u64 	%rd19, %rd18;
	{ // callseq 0, 0
	.param .b64 param0;
	st.param.b64 	[param0], %rd15;
	.param .b64 param1;
	st.param.b64 	[param1], %rd17;
	.param .b32 param2;
	st.param.b32 	[param2], 142;
	.param .b64 param3;
	st.param.b64 	[param3], %rd19;
	.param .b64 param4;
	st.param.b64 	[param4], 1;
	call.uni 
	__assertfail, 
	(
	param0, 
	param1, 
	param2, 
	param3, 
	param4
	);
	} // callseq 0
$L__BB1_2:
	and.b32  	%r55, %r52, 7;
	setp.eq.s32 	%p3, %r55, 0;
	@%p3 bra 	$L__BB1_4;
	mov.u64 	%rd20, $str;
	cvta.global.u64 	%rd21, %rd20;
	mov.u64 	%rd22, $str$1;
	cvta.global.u64 	%rd23, %rd22;
	mov.u64 	%rd24, __unnamed_1;
	cvta.global.u64 	%rd25, %rd24;
	{ // callseq 1, 0
	.param .b64 param0;
	st.param.b64 	[param0], %rd21;
	.param .b64 param1;
	st.param.b64 	[param1], %rd23;
	.param .b32 param2;
	st.param.b32 	[param2], 146;
	.param .b64 param3;
	st.param.b64 	[param3], %rd25;
	.param .b64 param4;
	st.param.b64 	[param4], 1;
	call.uni 
	__assertfail, 
	(
	param0, 
	param1, 
	param2, 
	param3, 
	param4
	);
	} // callseq 1
$L__BB1_4:
	and.b32  	%r56, %r52, 3;
	setp.eq.s32 	%p4, %r56, 0;
	@%p4 bra 	$L__BB1_6;
	mov.u64 	%rd26, $str;
	cvta.global.u64 	%rd27, %rd26;
	mov.u64 	%rd28, $str$1;
	cvta.global.u64 	%rd29, %rd28;
	mov.u64 	%rd30, __unnamed_1;
	cvta.global.u64 	%rd31, %rd30;
	{ // callseq 2, 0
	.param .b64 param0;
	st.param.b64 	[param0], %rd27;
	.param .b64 param1;
	st.param.b64 	[param1], %rd29;
	.param .b32 param2;
	st.param.b32 	[param2], 150;
	.param .b64 param3;
	st.param.b64 	[param3], %rd31;
	.param .b64 param4;
	st.param.b64 	[param4], 1;
	call.uni 
	__assertfail, 
	(
	param0, 
	param1, 
	param2, 
	param3, 
	param4
	);
	} // callseq 2
$L__BB1_6:
	mov.u32 	%r57, %ntid.x;
	min.u32 	%r1, %r57, 32;
	cvt.u16.u32 	%rs1, %r1;
	div.u16 	%rs2, 32, %rs1;
	cvt.u32.u16 	%r58, %rs2;
	shr.s32 	%r59, %r52, 31;
	shr.u32 	%r60, %r59, 28;
	add.s32 	%r61, %r52, %r60;
	shr.s32 	%r2, %r61, 4;
	shr.s32 	%r62, %r51, 31;
	shr.u32 	%r63, %r62, 28;
	add.s32 	%r64, %r51, %r63;
	shr.s32 	%r3, %r64, 4;
	mov.u32 	%r65, %ctaid.x;
	mul.lo.s32 	%r4, %r65, %r57;
	mov.u32 	%r66, %ctaid.y;
	mov.u32 	%r67, %ntid.y;
	mov.u32 	%r68, %tid.y;
	mad.lo.s32 	%r69, %r66, %r67, %r68;
	mov.u32 	%r70, %nctaid.x;
	mul.lo.s32 	%r71, %r57, %r70;
	div.u32 	%r5, %r71, %r1;
	mov.u32 	%r72, %nctaid.y;
	mul.lo.s32 	%r73, %r67, %r72;
	div.u32 	%r6, %r73, %r58;
	div.u32 	%r233, %r69, %r58;
	setp.ge.s32 	%p5, %r233, %r3;
	@%p5 bra 	$L__BB1_57;
	mov.u32 	%r74, %tid.x;
	add.s32 	%r75, %r4, %r74;
	div.u32 	%r8, %r75, %r1;
	setp.lt.s32 	%p6, %r53, 1;
	@%p6 bra 	$L__BB1_35;
	shl.b32 	%r9, %r52, 6;
$L__BB1_9:
	setp.lt.s32 	%p36, %r8, %r2;
	@%p36 bra 	$L__BB1_11;
$L__BB1_10:
	add.s32 	%r233, %r233, %r6;
	setp.lt.s32 	%p52, %r233, %r3;
	@%p52 bra 	$L__BB1_9;
	bra.uni 	$L__BB1_57;
$L__BB1_11:
	mov.u32 	%r234, %r8;
$L__BB1_12:
	shl.b32 	%r87, %r233, 4;
	setp.lt.s32 	%p37, %r87, %r51;
	setp.lt.u32 	%p38, %r53, 49;
	shl.b32 	%r88, %r234, 4;
	setp.lt.s32 	%p39, %r88, %r52;
	and.pred  	%p1, %p37, %p39;
	cvt.s64.s32 	%rd3, %r88;
	mov.b32 	%r241, 0;
	mov.f32 	%f297, 0f00000000;
	mov.f32 	%f298, %f297;
	mov.f32 	%f299, %f297;
	mov.f32 	%f300, %f297;
	mov.f32 	%f301, %f297;
	mov.f32 	%f302, %f297;
	mov.f32 	%f303, %f297;
	mov.f32 	%f304, %f297;
	@%p38 bra 	$L__BB1_23;
	ld.param.u64 	%rd118, [_Z11wmma_kernelP6__halfS0_Pfiiiff_param_0];
	add.s32 	%r90, %r53, -1;
	shr.u32 	%r91, %r90, 4;
	add.s32 	%r92, %r91, 1;
	and.b32  	%r93, %r92, 536870908;
	neg.s32 	%r235, %r93;
	shl.b32 	%r238, %r52, 5;
	shl.b32 	%r237, %r52, 4;
	mul.lo.s32 	%r239, %r52, 48;
	mul.lo.s32 	%r94, %r233, %r53;
	shl.b32 	%r95, %r94, 4;
	mul.wide.s32 	%rd60, %r95, 2;
	cvta.to.global.u64 	%rd61, %rd118;
	add.s64 	%rd123, %rd61, %rd60;
	mov.f32 	%f297, 0f00000000;
	mov.b32 	%r236, 0;
	not.pred 	%p40, %p1;
	mov.u32 	%r241, %r236;
$L__BB1_14:
	@%p40 bra 	$L__BB1_16;
	wmma.load.a.sync.aligned.row.m16n16k16.global.f16 	{%r96, %r97, %r98, %r99, %r100, %r101, %r102, %r103}, [%rd123], %r53;
	cvt.s64.s32 	%rd62, %r236;
	add.s64 	%rd63, %rd62, %rd3;
	shl.b64 	%rd64, %rd63, 1;
	add.s64 	%rd65, %rd1, %rd64;
	wmma.load.b.sync.aligned.row.m16n16k16.global.f16 	{%r104, %r105, %r106, %r107, %r108, %r109, %r110, %r111}, [%rd65], %r52;
	wmma.mma.sync.aligned.row.row.m16n16k16.f32.f32 {%f304, %f303, %f302, %f301, %f300, %f299, %f298, %f297}, {%r96, %r97, %r98, %r99, %r100, %r101, %r102, %r103}, {%r104, %r105, %r106, %r107, %r108, %r109, %r110, %r111}, {%f304, %f303, %f302, %f301, %f300, %f299, %f298, %f297};
$L__BB1_16:
	@%p40 bra 	$L__BB1_18;
	add.s64 	%rd66, %rd123, 32;
	wmma.load.a.sync.aligned.row.m16n16k16.global.f16 	{%r112, %r113, %r114, %r115, %r116, %r117, %r118, %r119}, [%rd66], %r53;
	cvt.s64.s32 	%rd67, %r237;
	add.s64 	%rd68, %rd67, %rd3;
	shl.b64 	%rd69, %rd68, 1;
	add.s64 	%rd70, %rd1, %rd69;
	wmma.load.b.sync.aligned.row.m16n16k16.global.f16 	{%r120, %r121, %r122, %r123, %r124, %r125, %r126, %r127}, [%rd70], %r52;
	wmma.mma.sync.aligned.row.row.m16n16k16.f32.f32 {%f304, %f303, %f302, %f301, %f300, %f299, %f298, %f297}, {%r112, %r113, %r114, %r115, %r116, %r117, %r118, %r119}, {%r120, %r121, %r122, %r123, %r124, %r125, %r126, %r127}, {%f304, %f303, %f302, %f301, %f300, %f299, %f298, %f297};
$L__BB1_18:
	@%p40 bra 	$L__BB1_20;
	add.s64 	%rd71, %rd123, 64;
	wmma.load.a.sync.aligned.row.m16n16k16.global.f16 	{%r128, %r129, %r130, %r131, %r132, %r133, %r134, %r135}, [%rd71], %r53;
	cvt.s64.s32 	%rd72, %r238;
	add.s64 	%rd73, %rd72, %rd3;
	shl.b64 	%rd74, %rd73, 1;
	add.s64 	%rd75, %rd1, %rd74;
	wmma.load.b.sync.aligned.row.m16n16k16.global.f16 	{%r136, %r137, %r138, %r139, %r140, %r141, %r142, %r143}, [%rd75], %r52;
	wmma.mma.sync.aligned.row.row.m16n16k16.f32.f32 {%f304, %f303, %f302, %f301, %f300, %f299, %f298, %f297}, {%r128, %r129, %r130, %r131, %r132, %r133, %r134, %r135}, {%r136, %r137, %r138, %r139, %r140, %r141, %r142, %r143}, {%f304, %f303, %f302, %f301, %f300, %f299, %f298, %f297};
$L__BB1_20:
	@%p40 bra 	$L__BB1_22;
	add.s64 	%rd76, %rd123, 96;
	wmma.load.a.sync.aligned.row.m16n16k16.global.f16 	{%r144, %r145, %r146, %r147, %r148, %r149, %r150, %r151}, [%rd76], %r53;
	cvt.s64.s32 	%rd77, %r239;
	add.s64 	%rd78, %rd77, %rd3;
	shl.b64 	%rd79, %rd78, 1;
	add.s64 	%rd80, %rd1, %rd79;
	wmma.load.b.sync.aligned.row.m16n16k16.global.f16 	{%r152, %r153, %r154, %r155, %r156, %r157, %r158, %r159}, [%rd80], %r52;
	wmma.mma.sync.aligned.row.row.m16n16k16.f32.f32 {%f304, %f303, %f302, %f301, %f300, %f299, %f298, %f297}, {%r144, %r145, %r146, %r147, %r148, %r149, %r150, %r151}, {%r152, %r153, %r154, %r155, %r156, %r157, %r158, %r159}, {%f304, %f303, %f302, %f301, %f300, %f299, %f298, %f297};
$L__BB1_22:
	add.s32 	%r241, %r241, 64;
	add.s32 	%r239, %r239, %r9;
	add.s32 	%r238, %r238, %r9;
	add.s32 	%r237, %r237, %r9;
	add.s32 	%r236, %r236, %r9;
	add.s64 	%rd123, %rd123, 128;
	add.s32 	%r235, %r235, 4;
	setp.eq.s32 	%p44, %r235, 0;
	@%p44 bra 	$L__BB1_23;
	bra.uni 	$L__BB1_14;
$L__BB1_23:
	add.s32 	%r160, %r53, -1;
	shr.u32 	%r161, %r160, 4;
	add.s32 	%r162, %r161, 1;
	and.b32  	%r163, %r162, 3;
	setp.eq.s32 	%p45, %r163, 0;
	@%p45 bra 	$L__BB1_32;
	not.pred 	%p46, %p1;
	@%p46 bra 	$L__BB1_26;
	ld.param.u64 	%rd119, [_Z11wmma_kernelP6__halfS0_Pfiiiff_param_0];
	cvta.to.global.u64 	%rd81, %rd119;
	cvt.u64.u32 	%rd82, %r241;
	mul.lo.s32 	%r164, %r233, %r53;
	shl.b32 	%r165, %r164, 4;
	cvt.s64.s32 	%rd83, %r165;
	add.s64 	%rd84, %rd82, %rd83;
	shl.b64 	%rd85, %rd84, 1;
	add.s64 	%rd86, %rd81, %rd85;
	wmma.load.a.sync.aligned.row.m16n16k16.global.f16 	{%r166, %r167, %r168, %r169, %r170, %r171, %r172, %r173}, [%rd86], %r53;
	mul.lo.s32 	%r174, %r241, %r52;
	cvt.s64.s32 	%rd87, %r174;
	add.s64 	%rd88, %rd87, %rd3;
	shl.b64 	%rd89, %rd88, 1;
	add.s64 	%rd90, %rd1, %rd89;
	wmma.load.b.sync.aligned.row.m16n16k16.global.f16 	{%r175, %r176, %r177, %r178, %r179, %r180, %r181, %r182}, [%rd90], %r52;
	wmma.mma.sync.aligned.row.row.m16n16k16.f32.f32 {%f304, %f303, %f302, %f301, %f300, %f299, %f298, %f297}, {%r166, %r167, %r168, %r169, %r170, %r171, %r172, %r173}, {%r175, %r176, %r177, %r178, %r179, %r180, %r181, %r182}, {%f304, %f303, %f302, %f301, %f300, %f299, %f298, %f297};
$L__BB1_26:
	add.s32 	%r183, %r53, -1;
	shr.u32 	%r184, %r183, 4;
	add.s32 	%r185, %r184, 1;
	and.b32  	%r186, %r185, 3;
	setp.eq.s32 	%p47, %r186, 1;
	@%p47 bra 	$L__BB1_32;
	@%p46 bra 	$L__BB1_29;
	ld.param.u64 	%rd120, [_Z11wmma_kernelP6__halfS0_Pfiiiff_param_0];
	cvta.to.global.u64 	%rd91, %rd120;
	cvt.u64.u32 	%rd92, %r241;
	mul.lo.s32 	%r187, %r233, %r53;
	shl.b32 	%r188, %r187, 4;
	cvt.s64.s32 	%rd93, %r188;
	add.s64 	%rd94, %rd92, %rd93;
	shl.b64 	%rd95, %rd94, 1;
	add.s64 	%rd96, %rd91, %rd95;
	add.s64 	%rd97, %rd96, 32;
	wmma.load.a.sync.aligned.row.m16n16k16.global.f16 	{%r189, %r190, %r191, %r192, %r193, %r194, %r195, %r196}, [%rd97], %r53;
	add.s32 	%r197, %r241, 16;
	mul.lo.s32 	%r198, %r197, %r52;
	cvt.s64.s32 	%rd98, %r198;
	add.s64 	%rd99, %rd98, %rd3;
	shl.b64 	%rd100, %rd99, 1;
	add.s64 	%rd101, %rd1, %rd100;
	wmma.load.b.sync.aligned.row.m16n16k16.global.f16 	{%r199, %r200, %r201, %r202, %r203, %r204, %r205, %r206}, [%rd101], %r52;
	wmma.mma.sync.aligned.row.row.m16n16k16.f32.f32 {%f304, %f303, %f302, %f301, %f300, %f299, %f298, %f297}, {%r189, %r190, %r191, %r192, %r193, %r194, %r195, %r196}, {%r199, %r200, %r201, %r202, %r203, %r204, %r205, %r206}, {%f304, %f303, %f302, %f301, %f300, %f299, %f298, %f297};
$L__BB1_29:
	add.s32 	%r207, %r53, -1;
	shr.u32 	%r208, %r207, 4;
	add.s32 	%r209, %r208, 1;
	and.b32  	%r210, %r209, 3;
	setp.eq.s32 	%p49, %r210, 2;
	@%p49 bra 	$L__BB1_32;
	@%p46 bra 	$L__BB1_32;
	ld.param.u64 	%rd121, [_Z11wmma_kernelP6__halfS0_Pfiiiff_param_0];
	cvta.to.global.u64 	%rd102, %rd121;
	cvt.u64.u32 	%rd103, %r241;
	mul.lo.s32 	%r211, %r233, %r53;
	shl.b32 	%r212, %r211, 4;
	cvt.s64.s32 	%rd104, %r212;
	add.s64 	%rd105, %rd103, %rd104;
	shl.b64 	%rd106, %rd105, 1;
	add.s64 	%rd107, %rd102, %rd106;
	add.s64 	%rd108, %rd107, 64;
	wmma.load.a.sync.aligned.row.m16n16k16.global.f16 	{%r213, %r214, %r215, %r216, %r217, %r218, %r219, %r220}, [%rd108], %r53;
	add.s32 	%r221, %r241, 32;
	mul.lo.s32 	%r222, %r221, %r52;
	cvt.s64.s32 	%rd109, %r222;
	add.s64 	%rd110, %rd109, %rd3;
	shl.b64 	%rd111, %rd110, 1;
	add.s64 	%rd112, %rd1, %rd111;
	wmma.load.b.sync.aligned.row.m16n16k16.global.f16 	{%r223, %r224, %r225, %r226, %r227, %r228, %r229, %r230}, [%rd112], %r52;
	wmma.mma.sync.aligned.row.row.m16n16k16.f32.f32 {%f304, %f303, %f302, %f301, %f300, %f299, %f298, %f297}, {%r213, %r214, %r215, %r216, %r217, %r218, %r219, %r220}, {%r223, %r224, %r225, %r226, %r227, %r228, %r229, %r230}, {%f304, %f303, %f302, %f301, %f300, %f299, %f298, %f297};
$L__BB1_32:
	@%p1 bra 	$L__BB1_33;
	bra.uni 	$L__BB1_34;
$L__BB1_33:
	ld.param.f32 	%f288, [_Z11wmma_kernelP6__halfS0_Pfiiiff_param_7];
	ld.param.f32 	%f280, [_Z11wmma_kernelP6__halfS0_Pfiiiff_param_6];
	ld.param.u64 	%rd122, [_Z11wmma_kernelP6__halfS0_Pfiiiff_param_2];
	mul.lo.s32 	%r231, %r233, %r52;
	shl.b32 	%r232, %r231, 4;
	cvt.s64.s32 	%rd113, %r232;
	add.s64 	%rd114, %rd3, %rd113;
	cvta.to.global.u64 	%rd115, %rd122;
	shl.b64 	%rd116, %rd114, 2;
	add.s64 	%rd117, %rd115, %rd116;
	wmma.load.c.sync.aligned.row.m16n16k16.global.f32 	{%f255, %f256, %f257, %f258, %f259, %f260, %f261, %f262}, [%rd117], %r52;
	mul.f32 	%f263, %f288, %f255;
	fma.rn.f32 	%f264, %f280, %f304, %f263;
	mul.f32 	%f265, %f288, %f256;
	fma.rn.f32 	%f266, %f280, %f303, %f265;
	mul.f32 	%f267, %f288, %f257;
	fma.rn.f32 	%f268, %f280, %f302, %f267;
	mul.f32 	%f269, %f288, %f258;
	fma.rn.f32 	%f270, %f280, %f301, %f269;
	mul.f32 	%f271, %f288, %f259;
	fma.rn.f32 	%f272, %f280, %f300, %f271;
	mul.f32 	%f273, %f288, %f260;
	fma.rn.f32 	%f274, %f280, %f299, %f273;
	mul.f32 	%f275, %f288, %f261;
	fma.rn.f32 	%f276, %f280, %f298, %f275;
	mul.f32 	%f277, %f288, %f262;
	fma.rn.f32 	%f278, %f280, %f297, %f277;
	wmma.store.d.sync.aligned.row.m16n16k16.global.f32 	[%rd117], {%f264, %f266, %f268, %f270, %f272, %f274, %f276, %f278}, %r52;
$L__BB1_34:
	add.s32 	%r234, %r234, %r5;
	setp.lt.s32 	%p51, %r234, %r2;
	@%p51 bra 	$L__BB1_12;
	bra.uni 	$L__BB1_10;
$L__BB1_35:
	ld.param.f32 	%f279, [_Z11wmma_kernelP6__halfS0_Pfiiiff_param_6];
	add.s32 	%r31, %r5, %r8;
	max.s32 	%r76, %r2, %r31;
	setp.lt.s32 	%p7, %r31, %r2;
	selp.u32 	%r32, 1, 0, %p7;
	add.s32 	%r77, %r31, %r32;
	sub.s32 	%r33, %r76, %r77;
	shl.b32 	%r78, %r8, 4;
	cvt.s64.s32 	%rd7, %r78;
	mul.f32 	%f137, %f279, 0f00000000;
	shl.b32 	%r79, %r31, 4;
	cvt.s64.s32 	%rd8, %r79;
	add.s32 	%r34, %r31, %r5;
	shl.b32 	%r80, %r34, 4;
	cvt.s64.s32 	%rd9, %r80;
	add.s32 	%r35, %r34, %r5;
	div.u32 	%r82, %r33, %r5;
	add.s32 	%r38, %r82, %r32;
$L__BB1_36:
	setp.ge.s32 	%p8, %r8, %r2;
	@%p8 bra 	$L__BB1_56;
	shl.b32 	%r37, %r233, 4;
	mul.lo.s32 	%r81, %r37, %r52;
	cvt.s64.s32 	%rd10, %r81;
	and.b32  	%r39, %r38, 3;
	setp.eq.s32 	%p9, %r39, 3;
	mov.u32 	%r243, %r8;
	@%p9 bra 	$L__BB1_46;
	setp.ge.s32 	%p10, %r37, %r51;
	cvt.u32.u64 	%r83, %rd7;
	setp.ge.s32 	%p11, %r83, %r52;
	or.pred  	%p12, %p10, %p11;
	@%p12 bra 	$L__BB1_40;
	ld.param.f32 	%f281, [_Z11wmma_kernelP6__halfS0_Pfiiiff_param_7];
	add.s64 	%rd33, %rd7, %rd10;
	shl.b64 	%rd34, %rd33, 2;
	add.s64 	%rd35, %rd2, %rd34;
	wmma.load.c.sync.aligned.row.m16n16k16.global.f32 	{%f140, %f141, %f142, %f143, %f144, %f145, %f146, %f147}, [%rd35], %r52;
	fma.rn.f32 	%f148, %f281, %f140, %f137;
	fma.rn.f32 	%f149, %f281, %f141, %f137;
	fma.rn.f32 	%f150, %f281, %f142, %f137;
	fma.rn.f32 	%f151, %f281, %f143, %f137;
	fma.rn.f32 	%f152, %f281, %f144, %f137;
	fma.rn.f32 	%f153, %f281, %f145, %f137;
	fma.rn.f32 	%f154, %f281, %f146, %f137;
	fma.rn.f32 	%f155, %f281, %f147, %f137;
	wmma.store.d.sync.aligned.row.m16n16k16.global.f32 	[%rd35], {%f148, %f149, %f150, %f151, %f152, %f153, %f154, %f155}, %r52;
$L__BB1_40:
	setp.eq.s32 	%p13, %r39, 0;
	mov.u32 	%r243, %r31;
	@%p13 bra 	$L__BB1_46;
	setp.ge.s32 	%p14, %r37, %r51;
	cvt.u32.u64 	%r84, %rd8;
	setp.ge.s32 	%p15, %r84, %r52;
	or.pred  	%p16, %p14, %p15;
	@%p16 bra 	$L__BB1_43;
	ld.param.f32 	%f282, [_Z11wmma_kernelP6__halfS0_Pfiiiff_param_7];
	add.s64 	%rd37, %rd8, %rd10;
	shl.b64 	%rd38, %rd37, 2;
	add.s64 	%rd39, %rd2, %rd38;
	wmma.load.c.sync.aligned.row.m16n16k16.global.f32 	{%f156, %f157, %f158, %f159, %f160, %f161, %f162, %f163}, [%rd39], %r52;
	fma.rn.f32 	%f164, %f282, %f156, %f137;
	fma.rn.f32 	%f165, %f282, %f157, %f137;
	fma.rn.f32 	%f166, %f282, %f158, %f137;
	fma.rn.f32 	%f167, %f282, %f159, %f137;
	fma.rn.f32 	%f168, %f282, %f160, %f137;
	fma.rn.f32 	%f169, %f282, %f161, %f137;
	fma.rn.f32 	%f170, %f282, %f162, %f137;
	fma.rn.f32 	%f171, %f282, %f163, %f137;
	wmma.store.d.sync.aligned.row.m16n16k16.global.f32 	[%rd39], {%f164, %f165, %f166, %f167, %f168, %f169, %f170, %f171}, %r52;
$L__BB1_43:
	setp.eq.s32 	%p17, %r39, 1;
	mov.u32 	%r243, %r34;
	@%p17 bra 	$L__BB1_46;
	setp.ge.s32 	%p18, %r37, %r51;
	cvt.u32.u64 	%r85, %rd9;
	setp.ge.s32 	%p19, %r85, %r52;
	or.pred  	%p20, %p18, %p19;
	mov.u32 	%r243, %r35;
	@%p20 bra 	$L__BB1_46;
	ld.param.f32 	%f283, [_Z11wmma_kernelP6__halfS0_Pfiiiff_param_7];
	add.s64 	%rd41, %rd9, %rd10;
	shl.b64 	%rd42, %rd41, 2;
	add.s64 	%rd43, %rd2, %rd42;
	wmma.load.c.sync.aligned.row.m16n16k16.global.f32 	{%f172, %f173, %f174, %f175, %f176, %f177, %f178, %f179}, [%rd43], %r52;
	fma.rn.f32 	%f180, %f283, %f172, %f137;
	fma.rn.f32 	%f181, %f283, %f173, %f137;
	fma.rn.f32 	%f182, %f283, %f174, %f137;
	fma.rn.f32 	%f183, %f283, %f175, %f137;
	fma.rn.f32 	%f184, %f283, %f176, %f137;
	fma.rn.f32 	%f185, %f283, %f177, %f137;
	fma.rn.f32 	%f186, %f283, %f178, %f137;
	fma.rn.f32 	%f187, %f283, %f179, %f137;
	wmma.store.d.sync.aligned.row.m16n16k16.global.f32 	[%rd43], {%f180, %f181, %f182, %f183, %f184, %f185, %f186, %f187}, %r52;
	mov.u32 	%r243, %r35;
$L__BB1_46:
	setp.lt.u32 	%p21, %r38, 3;
	@%p21 bra 	$L__BB1_56;
$L__BB1_47:
	setp.ge.s32 	%p22, %r37, %r51;
	shl.b32 	%r42, %r243, 4;
	setp.ge.s32 	%p23, %r42, %r52;
	or.pred  	%p24, %p22, %p23;
	@%p24 bra 	$L__BB1_49;
	ld.param.f32 	%f284, [_Z11wmma_kernelP6__halfS0_Pfiiiff_param_7];
	cvt.s64.s32 	%rd44, %r42;
	add.s64 	%rd45, %rd44, %rd10;
	shl.b64 	%rd46, %rd45, 2;
	add.s64 	%rd47, %rd2, %rd46;
	wmma.load.c.sync.aligned.row.m16n16k16.global.f32 	{%f188, %f189, %f190, %f191, %f192, %f193, %f194, %f195}, [%rd47], %r52;
	fma.rn.f32 	%f196, %f284, %f188, %f137;
	fma.rn.f32 	%f197, %f284, %f189, %f137;
	fma.rn.f32 	%f198, %f284, %f190, %f137;
	fma.rn.f32 	%f199, %f284, %f191, %f137;
	fma.rn.f32 	%f200, %f284, %f192, %f137;
	fma.rn.f32 	%f201, %f284, %f193, %f137;
	fma.rn.f32 	%f202, %f284, %f194, %f137;
	fma.rn.f32 	%f203, %f284, %f195, %f137;
	wmma.store.d.sync.aligned.row.m16n16k16.global.f32 	[%rd47], {%f196, %f197, %f198, %f199, %f200, %f201, %f202, %f203}, %r52;
$L__BB1_49:
	setp.ge.s32 	%p25, %r37, %r51;
	add.s32 	%r43, %r243, %r5;
	shl.b32 	%r44, %r43, 4;
	setp.ge.s32 	%p26, %r44, %r52;
	or.pred  	%p27, %p25, %p26;
	@%p27 bra 	$L__BB1_51;
	ld.param.f32 	%f285, [_Z11wmma_kernelP6__halfS0_Pfiiiff_param_7];
	cvt.s64.s32 	%rd48, %r44;
	add.s64 	%rd49, %rd48, %rd10;
	shl.b64 	%rd50, %rd49, 2;
	add.s64 	%rd51, %rd2, %rd50;
	wmma.load.c.sync.aligned.row.m16n16k16.global.f32 	{%f204, %f205, %f206, %f207, %f208, %f209, %f210, %f211}, [%rd51], %r52;
	fma.rn.f32 	%f212, %f285, %f204, %f137;
	fma.rn.f32 	%f213, %f285, %f205, %f137;
	fma.rn.f32 	%f214, %f285, %f206, %f137;
	fma.rn.f32 	%f215, %f285, %f207, %f137;
	fma.rn.f32 	%f216, %f285, %f208, %f137;
	fma.rn.f32 	%f217, %f285, %f209, %f137;
	fma.rn.f32 	%f218, %f285, %f210, %f137;
	fma.rn.f32 	%f219, %f285, %f211, %f137;
	wmma.store.d.sync.aligned.row.m16n16k16.global.f32 	[%rd51], {%f212, %f213, %f214, %f215, %f216, %f217, %f218, %f219}, %r52;
$L__BB1_51:
	setp.ge.s32 	%p28, %r37, %r51;
	add.s32 	%r45, %r43, %r5;
	shl.b32 	%r46, %r45, 4;
	setp.ge.s32 	%p29, %r46, %r52;
	or.pred  	%p30, %p28, %p29;
	@%p30 bra 	$L__BB1_53;
	ld.param.f32 	%f286, [_Z11wmma_kernelP6__halfS0_Pfiiiff_param_7];
	cvt.s64.s32 	%rd52, %r46;
	add.s64 	%rd53, %rd52, %rd10;
	shl.b64 	%rd54, %rd53, 2;
	add.s64 	%rd55, %rd2, %rd54;
	wmma.load.c.sync.aligned.row.m16n16k16.global.f32 	{%f220, %f221, %f222, %f223, %f224, %f225, %f226, %f227}, [%rd55], %r52;
	fma.rn.f32 	%f228, %f286, %f220, %f137;
	fma.rn.f32 	%f229, %f286, %f221, %f137;
	fma.rn.f32 	%f230, %f286, %f222, %f137;
	fma.rn.f32 	%f231, %f286, %f223, %f137;
	fma.rn.f32 	%f232, %f286, %f224, %f137;
	fma.rn.f32 	%f233, %f286, %f225, %f137;
	fma.rn.f32 	%f234, %f286, %f226, %f137;
	fma.rn.f32 	%f235, %f286, %f227, %f137;
	wmma.store.d.sync.aligned.row.m16n16k16.global.f32 	[%rd55], {%f228, %f229, %f230, %f231, %f232, %f233, %f234, %f235}, %r52;
$L__BB1_53:
	setp.ge.s32 	%p31, %r37, %r51;
	add.s32 	%r47, %r45, %r5;
	shl.b32 	%r48, %r47, 4;
	setp.ge.s32 	%p32, %r48, %r52;
	or.pred  	%p33, %p31, %p32;
	@%p33 bra 	$L__BB1_55;
	ld.param.f32 	%f287, [_Z11wmma_kernelP6__halfS0_Pfiiiff_param_7];
	cvt.s64.s32 	%rd56, %r48;
	add.s64 	%rd57, %rd56, %rd10;
	shl.b64 	%rd58, %rd57, 2;
	add.s64 	%rd59, %rd2, %rd58;
	wmma.load.c.sync.aligned.row.m16n16k16.global.f32 	{%f236, %f237, %f238, %f239, %f240, %f241, %f242, %f243}, [%rd59], %r52;
	fma.rn.f32 	%f244, %f287, %f236, %f137;
	fma.rn.f32 	%f245, %f287, %f237, %f137;
	fma.rn.f32 	%f246, %f287, %f238, %f137;
	fma.rn.f32 	%f247, %f287, %f239, %f137;
	fma.rn.f32 	%f248, %f287, %f240, %f137;
	fma.rn.f32 	%f249, %f287, %f241, %f137;
	fma.rn.f32 	%f250, %f287, %f242, %f137;
	fma.rn.f32 	%f251, %f287, %f243, %f137;
	wmma.store.d.sync.aligned.row.m16n16k16.global.f32 	[%rd59], {%f244, %f245, %f246, %f247, %f248, %f249, %f250, %f251}, %r52;
$L__BB1_55:
	add.s32 	%r243, %r47, %r5;
	setp.lt.s32 	%p34, %r243, %r2;
	@%p34 bra 	$L__BB1_47;
$L__BB1_56:
	add.s32 	%r233, %r233, %r6;
	setp.lt.s32 	%p35, %r233, %r3;
	@%p35 bra 	$L__BB1_36;
$L__BB1_57:
	ret;

}


// ===== COMPILED SASS (sm_100) =====

	.target	sm_100

	.elftype	@"ET_EXEC"


//--------------------- .note.nv.tkinfo           --------------------------
	.section	.note.nv.tkinfo,"",@"SHT_NOTE"
	.sectionflags	@"SHF_NOTE_NV_TKINFO"
	.tkinfo
        /*0018*/ 	.word	0x00000002
        /*0030*/ 	.string	""
        /*0030*/ 	.string	"ptxas"
        /*0030*/ 	.string	"Cuda compilation tools, release 13.0, V13.0.88"
        /*0030*/ 	.string	"Build cuda_13.0.r13.0/compiler.36424714_0"
        /*0030*/ 	.string	"-arch sm_100 -m 64 "



//--------------------- .note.nv.cuinfo           --------------------------
	.section	.note.nv.cuinfo,"",@"SHT_NOTE"
	.sectionflags	@"SHF_NOTE_NV_CUINFO"
        /*0018*/ 	.short	0x0002
        /*001a*/ 	.short	0x0064
        /*001c*/ 	.short	0x0082
	.zero		2


//--------------------- .nv.info                  --------------------------
	.section	.nv.info,"",@"SHT_CUDA_INFO"
	.align	4


	//----- nvinfo : EIATTR_REGCOUNT
	.align		4
        /*0000*/ 	.byte	0x04, 0x2f
        /*0002*/ 	.short	(.L_4 - .L_3)
	.align		4
.L_3:
        /*0004*/ 	.word	index@(_Z11gemm_kernelP6__halfS0_Pfiiiff)
        /*0008*/ 	.word	0x00000017


	//----- nvinfo : EIATTR_FRAME_SIZE
	.align		4
.L_4:
        /*000c*/ 	.byte	0x04, 0x11
        /*000e*/ 	.short	(.L_6 - .L_5)
	.align		4
.L_5:
        /*0010*/ 	.word	index@(_Z11gemm_kernelP6__halfS0_Pfiiiff)
        /*0014*/ 	.word	0x00000000


	//----- nvinfo : EIATTR_REGCOUNT
	.align		4
.L_6:
        /*0018*/ 	.byte	0x04, 0x2f
        /*001a*/ 	.short	(.L_8 - .L_7)
	.align		4
.L_7:
        /*001c*/ 	.word	index@(_Z11wmma_kernelP6__halfS0_Pfiiiff)
        /*0020*/ 	.word	0x0000002a


	//----- nvinfo : EIATTR_FRAME_SIZE
	.align		4
.L_8:
        /*0024*/ 	.byte	0x04, 0x11
        /*0026*/ 	.short	(.L_10 - .L_9)
	.align		4
.L_9:
        /*0028*/ 	.word	index@($__internal_0_$__cuda_sm20_div_u16)
        /*002c*/ 	.word	0x00000000


	//----- nvinfo : EIATTR_FRAME_SIZE
	.align		4
.L_10:
        /*0030*/ 	.byte	0x04, 0x11
        /*0032*/ 	.short	(.L_12 - .L_11)
	.align		4
.L_11:
        /*0034*/ 	.word	index@(_Z11wmma_kernelP6__halfS0_Pfiiiff)
        /*0038*/ 	.word	0x00000000


	//----- nvinfo : EIATTR_MIN_STACK_SIZE
	.align		4
.L_12:
        /*003c*/ 	.byte	0x04, 0x12
        /*003e*/ 	.short	(.L_14 - .L_13)
	.align		4
.L_13:
        /*0040*/ 	.word	index@(_Z11wmma_kernelP6__halfS0_Pfiiiff)
        /*0044*/ 	.word	0x00000000


	//----- nvinfo : EIATTR_MIN_STACK_SIZE
	.align		4
.L_14:
        /*0048*/ 	.byte	0x04, 0x12
        /*004a*/ 	.short	(.L_16 - .L_15)
	.align		4
.L_15:
        /*004c*/ 	.word	index@(_Z11gemm_kernelP6__halfS0_Pfiiiff)
        /*0050*/ 	.word	0x00000000
.L_16:


//--------------------- .nv.compat                --------------------------
	.section	.nv.compat,"",@"SHT_CUDA_COMPAT_INFO"
	.align	4
        /*0000*/ 	.byte	0x02, 0x09, 0x00, 0x00, 0x02, 0x02, 0x01, 0x00, 0x02, 0x05, 0x05, 0x00, 0x03, 0x07, 0x01, 0x01
        /*0010*/ 	.byte	0x02, 0x03, 0x00, 0x00, 0x02, 0x06, 0x01, 0x00, 0x04, 0x0b, 0x08, 0x00, 0x01, 0x00, 0x00, 0x00
        /*0020*/ 	.byte	0x00, 0x00, 0x00, 0x00


//--------------------- .nv.info._Z11wmma_kernelP6__halfS0_Pfiiiff --------------------------
	.section	.nv.info._Z11wmma_kernelP6__halfS0_Pfiiiff,"",@"SHT_CUDA_INFO"
	.sectionflags	@""
	.align	4


	//----- nvinfo : EIATTR_CUDA_API_VERSION
	.align		4
        /*0000*/ 	.byte	0x04, 0x37
        /*0002*/ 	.short	(.L_18 - .L_17)
.L_17:
        /*0004*/ 	.word	0x00000082


	//----- nvinfo : EIATTR_KPARAM_INFO
	.align		4
.L_18:
        /*0008*/ 	.byte	0x04, 0x17
        /*000a*/ 	.short	(.L_20 - .L_19)
.L_19:
        /*000c*/ 	.word	0x00000000
        /*0010*/ 	.short	0x0007
        /*0012*/ 	.short	0x0028
        /*0014*/ 	.byte	0x00, 0xf0, 0x11, 0x00


	//----- nvinfo : EIATTR_KPARAM_INFO
	.align		4
.L_20:
        /*0018*/ 	.byte	0x04, 0x17
        /*001a*/ 	.short	(.L_22 - .L_21)
.L_21:
        /*001c*/ 	.word	0x00000000
        /*0020*/ 	.short	0x0006
        /*0022*/ 	.short	0x0024
        /*0024*/ 	.byte	0x00, 0xf0, 0x11, 0x00


	//----- nvinfo : EIATTR_KPARAM_INFO
	.align		4
.L_22:
        /*0028*/ 	.byte	0x04, 0x17
        /*002a*/ 	.short	(.L_24 - .L_23)
.L_23:
        /*002c*/ 	.word	0x00000000
        /*0030*/ 	.short	0x0005
        /*0032*/ 	.short	0x0020
        /*0034*/ 	.byte	0x00, 0xf0, 0x11, 0x00


	//----- nvinfo : EIATTR_KPARAM_INFO
	.align		4
.L_24:
        /*0038*/ 	.byte	0x04, 0x17
        /*003a*/ 	.short	(.L_26 - .L_25)
.L_25:
        /*003c*/ 	.word	0x00000000
        /*0040*/ 	.short	0x0004
        /*0042*/ 	.short	0x001c
        /*0044*/ 	.byte	0x00, 0xf0, 0x11, 0x00


	//----- nvinfo : EIATTR_KPARAM_INFO
	.align		4
.L_26:
        /*0048*/ 	.byte	0x04, 0x17
        /*004a*/ 	.short	(.L_28 - .L_27)
.L_27:
        /*004c*/ 	.word	0x00000000
        /*0050*/ 	.short	0x0003
        /*0052*/ 	.short	0x0018
        /*0054*/ 	.byte	0x00, 0xf0, 0x11, 0x00


	//----- nvinfo : EIATTR_KPARAM_INFO
	.align		4
.L_28:
        /*0058*/ 	.byte	0x04, 0x17
        /*005a*/ 	.short	(.L_30 - .L_29)
.L_29:
        /*005c*/ 	.word	0x00000000
        /*0060*/ 	.short	0x0002
        /*0062*/ 	.short	0x0010
        /*0064*/ 	.byte	0x00, 0xf5, 0x21, 0x00


	//----- nvinfo : EIATTR_KPARAM_INFO
	.align		4
.L_30:
        /*0068*/ 	.byte	0x04, 0x17
        /*006a*/ 	.short	(.L_32 - .L_31)
.L_31:
        /*006c*/ 	.word	0x00000000
        /*0070*/ 	.short	0x0001
        /*0072*/ 	.short	0x0008
        /*0074*/ 	.byte	0x00, 0xf5, 0x21, 0x00


	//----- nvinfo : EIATTR_KPARAM_INFO
	.align		4
.L_32:
        /*0078*/ 	.byte	0x04, 0x17
        /*007a*/ 	.short	(.L_34 - .L_33)
.L_33:
        /*007c*/ 	.word	0x00000000
        /*0080*/ 	.short	0x0000
        /*0082*/ 	.short	0x0000
        /*0084*/ 	.byte	0x00, 0xf5, 0x21, 0x00


	//----- nvinfo : EIATTR_SPARSE_MMA_MASK
	.align		4
.L_34:
        /*0088*/ 	.byte	0x03, 0x50
        /*008a*/ 	.short	0x0000


	//----- nvinfo : EIATTR_WMMA_USED
	.align		4
        /*008c*/ 	.byte	0x01, 0x2b
	.zero		2


	//----- nvinfo : EIATTR_MAXREG_COUNT
	.align		4
        /*0090*/ 	.byte	0x03, 0x1b
        /*0092*/ 	.short	0x00ff


	//----- nvinfo : EIATTR_EXTERNS
	.align		4
        /*0094*/ 	.byte	0x04, 0x0f
        /*0096*/ 	.short	(.L_36 - .L_35)


	//   ....[0]....
	.align		4
.L_35:
        /*0098*/ 	.word	index@(__assertfail)


	//----- nvinfo : EIATTR_MERCURY_ISA_VERSION
	.align		4
.L_36:
        /*009c*/ 	.byte	0x03, 0x5f
        /*009e*/ 	.short	0x0101


	//----- nvinfo : EIATTR_VRC_CTA_INIT_COUNT
	.align		4
        /*00a0*/ 	.byte	0x02, 0x4a
	.zero		1
	.zero		1


	//----- nvinfo : EIATTR_SYSCALL_OFFSETS
	.align		4
        /*00a4*/ 	.byte	0x04, 0x46
        /*00a6*/ 	.short	(.L_38 - .L_37)


	//   ....[0]....
.L_37:
        /*00a8*/ 	.word	0x00000130


	//   ....[1]....
        /*00ac*/ 	.word	0x00000260


	//   ....[2]....
        /*00b0*/ 	.word	0x00000390


	//----- nvinfo : EIATTR_EXIT_INSTR_OFFSETS
	.align		4
.L_38:
        /*00b4*/ 	.byte	0x04, 0x1c
        /*00b6*/ 	.short	(.L_40 - .L_39)


	//   ....[0]....
.L_39:
        /*00b8*/ 	.word	0x00000630


	//   ....[1]....
        /*00bc*/ 	.word	0x000029d0


	//   ....[2]....
        /*00c0*/ 	.word	0x00004490


	//----- nvinfo : EIATTR_CRS_STACK_SIZE
	.align		4
.L_40:
        /*00c4*/ 	.byte	0x04, 0x1e
        /*00c6*/ 	.short	(.L_42 - .L_41)
.L_41:
        /*00c8*/ 	.word	0x00000000


	//----- nvinfo : EIATTR_CBANK_PARAM_SIZE
	.align		4
.L_42:
        /*00cc*/ 	.byte	0x03, 0x19
        /*00ce*/ 	.short	0x002c


	//----- nvinfo : EIATTR_PARAM_CBANK
	.align		4
        /*00d0*/ 	.byte	0x04, 0x0a
        /*00d2*/ 	.short	(.L_44 - .L_43)
	.align		4
.L_43:
        /*00d4*/ 	.word	index@(.nv.constant0._Z11wmma_kernelP6__halfS0_Pfiiiff)
        /*00d8*/ 	.short	0x0380
        /*00da*/ 	.short	0x002c


	//----- nvinfo : EIATTR_SW_WAR
	.align		4
.L_44:
        /*00dc*/ 	.byte	0x04, 0x36
        /*00de*/ 	.short	(.L_46 - .L_45)
.L_45:
        /*00e0*/ 	.word	0x00000008
.L_46:


//--------------------- .nv.info._Z11gemm_kernelP6__halfS0_Pfiiiff --------------------------
	.section	.nv.info._Z11gemm_kernelP6__halfS0_Pfiiiff,"",@"SHT_CUDA_INFO"
	.sectionflags	@""
	.align	4


	//----- nvinfo : EIATTR_CUDA_API_VERSION
	.align		4
        /*0000*/ 	.byte	0x04, 0x37
        /*0002*/ 	.short	(.L_48 - .L_47)
.L_47:
        /*0004*/ 	.word	0x00000082


	//----- nvinfo : EIATTR_KPARAM_INFO
	.align		4
.L_48:
        /*0008*/ 	.byte	0x04, 0x17
        /*000a*/ 	.short	(.L_50 - .L_49)
.L_49:
        /*000c*/ 	.word	0x00000000
        /*0010*/ 	.short	0x0007
        /*0012*/ 	.short	0x0028
        /*0014*/ 	.byte	0x00, 0xf0, 0x11, 0x00


	//----- nvinfo : EIATTR_KPARAM_INFO
	.align		4
.L_50:
        /*0018*/ 	.byte	0x04, 0x17
        /*001a*/ 	.short	(.L_52 - .L_51)
.L_51:
        /*001c*/ 	.word	0x00000000
        /*0020*/ 	.short	0x0006
        /*0022*/ 	.short	0x0024
        /*0024*/ 	.byte	0x00, 0xf0, 0x11, 0x00


	//----- nvinfo : EIATTR_KPARAM_INFO
	.align		4
.L_52:
        /*0028*/ 	.byte	0x04, 0x17
        /*002a*/ 	.short	(.L_54 - .L_53)
.L_53:
        /*002c*/ 	.word	0x00000000
        /*0030*/ 	.short	0x0005
        /*0032*/ 	.short	0x0020
        /*0034*/ 	.byte	0x00, 0xf0, 0x11, 0x00


	//----- nvinfo : EIATTR_KPARAM_INFO
	.align		4
.L_54:
        /*0038*/ 	.byte	0x04, 0x17
        /*003a*/ 	.short	(.L_56 - .L_55)
.L_55:
        /*003c*/ 	.word	0x00000000
        /*0040*/ 	.short	0x0004
        /*0042*/ 	.short	0x001c
        /*0044*/ 	.byte	0x00, 0xf0, 0x11, 0x00


	//----- nvinfo : EIATTR_KPARAM_INFO
	.align		4
.L_56:
        /*0048*/ 	.byte	0x04, 0x17
        /*004a*/ 	.short	(.L_58 - .L_57)
.L_57:
        /*004c*/ 	.word	0x00000000
        /*0050*/ 	.short	0x0003
        /*0052*/ 	.short	0x0018
        /*0054*/ 	.byte	0x00, 0xf0, 0x11, 0x00


	//----- nvinfo : EIATTR_KPARAM_INFO
	.align		4
.L_58:
        /*0058*/ 	.byte	0x04, 0x17
        /*005a*/ 	.short	(.L_60 - .L_59)
.L_59:
        /*005c*/ 	.word	0x00000000
        /*0060*/ 	.short	0x0002
        /*0062*/ 	.short	0x0010
        /*0064*/ 	.byte	0x00, 0xf5, 0x21, 0x00


	//----- nvinfo : EIATTR_KPARAM_INFO
	.align		4
.L_60:
        /*0068*/ 	.byte	0x04, 0x17
        /*006a*/ 	.short	(.L_62 - .L_61)
.L_61:
        /*006c*/ 	.word	0x00000000
        /*0070*/ 	.short	0x0001
        /*0072*/ 	.short	0x0008
        /*0074*/ 	.byte	0x00, 0xf5, 0x21, 0x00


	//----- nvinfo : EIATTR_KPARAM_INFO
	.align		4
.L_62:
        /*0078*/ 	.byte	0x04, 0x17
        /*007a*/ 	.short	(.L_64 - .L_63)
.L_63:
        /*007c*/ 	.word	0x00000000
        /*0080*/ 	.short	0x0000
        /*0082*/ 	.short	0x0000
        /*0084*/ 	.byte	0x00, 0xf5, 0x21, 0x00


	//----- nvinfo : EIATTR_SPARSE_MMA_MASK
	.align		4
.L_64:
        /*0088*/ 	.byte	0x03, 0x50
        /*008a*/ 	.short	0x0000


	//----- nvinfo : EIATTR_MAXREG_COUNT
	.align		4
        /*008c*/ 	.byte	0x03, 0x1b
        /*008e*/ 	.short	0x00ff


	//----- nvinfo : EIATTR_MERCURY_ISA_VERSION
	.align		4
        /*0090*/ 	.byte	0x03, 0x5f
        /*0092*/ 	.short	0x0101


	//----- nvinfo : EIATTR_VRC_CTA_INIT_COUNT
	.align		4
        /*0094*/ 	.byte	0x02, 0x4a
	.zero		1
	.zero		1


	//----- nvinfo : EIATTR_EXIT_INSTR_OFFSETS
	.align		4
        /*0098*/ 	.byte	0x04, 0x1c
        /*009a*/ 	.short	(.L_66 - .L_65)


	//   ....[0]....
.L_65:
        /*009c*/ 	.word	0x00000070


	//   ....[1]....
        /*00a0*/ 	.word	0x00000c20


	//   ....[2]....
        /*00a4*/ 	.word	0x00000d90


	//----- nvinfo : EIATTR_CRS_STACK_SIZE
	.align		4
.L_66:
        /*00a8*/ 	.byte	0x04, 0x1e
        /*00aa*/ 	.short	(.L_68 - .L_67)
.L_67:
        /*00ac*/ 	.word	0x00000000


	//----- nvinfo : EIATTR_CBANK_PARAM_SIZE
	.align		4
.L_68:
        /*00b0*/ 	.byte	0x03, 0x19
        /*00b2*/ 	.short	0x002c


	//----- nvinfo : EIATTR_PARAM_CBANK
	.align		4
        /*00b4*/ 	.byte	0x04, 0x0a
        /*00b6*/ 	.short	(.L_70 - .L_69)
	.align		4
.L_69:
        /*00b8*/ 	.word	index@(.nv.constant0._Z11gemm_kernelP6__halfS0_Pfiiiff)
        /*00bc*/ 	.short	0x0380
        /*00be*/ 	.short	0x002c


	//----- nvinfo : EIATTR_SW_WAR
	.align		4
.L_70:
        /*00c0*/ 	.byte	0x04, 0x36
        /*00c2*/ 	.short	(.L_72 - .L_71)
.L_71:
        /*00c4*/ 	.word	0x00000008
.L_72:


//--------------------- .nv.callgraph             --------------------------
	.section	.nv.callgraph,"",@"SHT_CUDA_CALLGRAPH"
	.align	4
	.sectionentsize	8
	.align		4
        /*0000*/ 	.word	0x00000000
	.align		4
        /*0004*/ 	.word	0xffffffff
	.align		4
        /*0008*/ 	.word	index@(_Z11wmma_kernelP6__halfS0_Pfiiiff)
	.align		4
        /*000c*/ 	.word	index@(__assertfail)
	.align		4
        /*0010*/ 	.word	0x00000000
	.align		4
        /*0014*/ 	.word	0xfffffffe
	.align		4
        /*0018*/ 	.word	0x00000000
	.align		4
        /*001c*/ 	.word	0xfffffffd
	.align		4
        /*0020*/ 	.word	0x00000000
	.align		4
        /*0024*/ 	.word	0xfffffffc


//--------------------- .nv.constant4             --------------------------
	.section	.nv.constant4,"a",@progbits
	.align	8
	.align		8
.nv.constant4:
        /*0000*/ 	.dword	__assertfail
	.align		8
        /*0008*/ 	.dword	__unnamed_1
	.align		8
        /*0010*/ 	.dword	$str
	.align		8
        /*0018*/ 	.dword	$str$1


//--------------------- .text._Z11wmma_kernelP6__halfS0_Pfiiiff --------------------------
	.section	.text._Z11wmma_kernelP6__halfS0_Pfiiiff,"ax",@progbits
	.align	128
        .global         _Z11wmma_kernelP6__halfS0_Pfiiiff
        .type           _Z11wmma_kernelP6__halfS0_Pfiiiff,@function
        .size           _Z11wmma_kernelP6__halfS0_Pfiiiff,(.L_x_43 - _Z11wmma_kernelP6__halfS0_Pfiiiff)
        .other          _Z11wmma_kernelP6__halfS0_Pfiiiff,@"STO_CUDA_ENTRY STV_DEFAULT"
_Z11wmma_kernelP6__halfS0_Pfiiiff:
.text._Z11wmma_kernelP6__halfS0_Pfiiiff:
[----:B------:R-:W0:Y:S01]  /*0000*/  LDC R1, c[0x0][0x37c] ;  /* 0x0000df00ff017b82 */ /* 0x000e220000000800 */
[----:B------:R-:W1:Y:S02]  /*0010*/  LDCU UR4, c[0x0][0x3a0] ;  /* 0x00007400ff0477ac */ /* 0x000e640008000800 */
[----:B-1----:R-:W-:-:S09]  /*0020*/  ULOP3.LUT UP0, URZ, UR4, 0x7, URZ, 0xc0, !UPT ;  /* 0x0000000704ff7892 */ /* 0x002fd2000f80c0ff */
[----:B------:R-:W-:Y:S05]  /*0030*/  BRA.U !UP0, `(.L_x_0) ;  /* 0x0000000108407547 */ /* 0x000fea000b800000 */
[----:B------:R-:W-:Y:S01]  /*0040*/  MOV R0, 0x0 ;  /* 0x0000000000007802 */ /* 0x000fe20000000f00 */
[----:B------:R-:W1:Y:S01]  /*0050*/  LDCU.64 UR4, c[0x4][0x10] ;  /* 0x01000200ff0477ac */ /* 0x000e620008000a00 */
[----:B------:R-:W-:Y:S02]  /*0060*/  IMAD.MOV.U32 R8, RZ, RZ, 0x8e ;  /* 0x0000008eff087424 */ /* 0x000fe400078e00ff */
[----:B------:R2:W3:Y:S01]  /*0070*/  LDC.64 R2, c[0x4][R0] ;  /* 0x0100000000027b82 */ /* 0x0004e20000000a00 */
[----:B------:R-:W4:Y:S01]  /*0080*/  LDCU.64 UR6, c[0x4][0x18] ;  /* 0x01000300ff0677ac */ /* 0x000f220008000a00 */
[----:B------:R-:W-:Y:S02]  /*0090*/  IMAD.MOV.U32 R12, RZ, RZ, 0x1 ;  /* 0x00000001ff0c7424 */ /* 0x000fe400078e00ff */
[----:B------:R-:W-:Y:S01]  /*00a0*/  IMAD.MOV.U32 R13, RZ, RZ, RZ ;  /* 0x000000ffff0d7224 */ /* 0x000fe200078e00ff */
[----:B------:R-:W5:Y:S01]  /*00b0*/  LDCU.64 UR8, c[0x4][0x8] ;  /* 0x01000100ff0877ac */ /* 0x000f620008000a00 */
[----:B-1----:R-:W-:-:S02]  /*00c0*/  IMAD.U32 R4, RZ, RZ, UR4 ;  /* 0x00000004ff047e24 */ /* 0x002fc4000f8e00ff */
[----:B------:R-:W-:Y:S02]  /*00d0*/  IMAD.U32 R5, RZ, RZ, UR5 ;  /* 0x00000005ff057e24 */ /* 0x000fe4000f8e00ff */
[----:B----4-:R-:W-:Y:S02]  /*00e0*/  IMAD.U32 R6, RZ, RZ, UR6 ;  /* 0x00000006ff067e24 */ /* 0x010fe4000f8e00ff */
[----:B------:R-:W-:Y:S02]  /*00f0*/  IMAD.U32 R7, RZ, RZ, UR7 ;  /* 0x00000007ff077e24 */ /* 0x000fe4000f8e00ff */
[----:B-----5:R-:W-:Y:S02]  /*0100*/  IMAD.U32 R10, RZ, RZ, UR8 ;  /* 0x00000008ff0a7e24 */ /* 0x020fe4000f8e00ff */
[----:B--2---:R-:W-:-:S07]  /*0110*/  IMAD.U32 R11, RZ, RZ, UR9 ;  /* 0x00000009ff0b7e24 */ /* 0x004fce000f8e00ff */
[----:B------:R-:W-:-:S07]  /*0120*/  LEPC R20, `(.L_x_0) ;  /* 0x000000001014794e */ /* 0x000fce0000000000 */
[----:B0--3--:R-:W-:Y:S05]  /*0130*/  CALL.ABS.NOINC R2 ;  /* 0x0000000002007343 */ /* 0x009fea0003c00000 */
.L_x_0:
        /* <DEDUP_REMOVED lines=19> */
.L_x_1:
        /* <DEDUP_REMOVED lines=19> */
.L_x_2:
[----:B------:R-:W1:Y:S01]  /*03a0*/  LDC R0, c[0x0][0x360] ;  /* 0x0000d800ff007b82 */ /* 0x000e620000000800 */
[----:B------:R-:W-:Y:S02]  /*03b0*/  MOV R7, 0x3e0 ;  /* 0x000003e000077802 */ /* 0x000fe40000000f00 */
[----:B-1----:R-:W-:-:S07]  /*03c0*/  VIMNMX.U32 R2, PT, PT, R0, 0x20, PT ;  /* 0x0000002000027848 */ /* 0x002fce0003fe0000 */
[----:B0-----:R-:W-:Y:S05]  /*03d0*/  CALL.REL.NOINC `($__internal_0_$__cuda_sm20_div_u16) ;  /* 0x0000004000307944 */ /* 0x001fea0003c00000 */
[----:B------:R-:W0:Y:S01]  /*03e0*/  I2F.U16.RP R6, R8 ;  /* 0x0000000800067306 */ /* 0x000e220000109000 */
[----:B------:R-:W1:Y:S01]  /*03f0*/  S2R R7, SR_TID.Y ;  /* 0x0000000000077919 */ /* 0x000e620000002200 */
[----:B------:R-:W1:Y:S01]  /*0400*/  S2UR UR4, SR_CTAID.Y ;  /* 0x00000000000479c3 */ /* 0x000e620000002600 */
[----:B------:R-:W-:Y:S01]  /*0410*/  LOP3.LUT R3, R8, 0xffff, RZ, 0xc0, !PT ;  /* 0x0000ffff08037812 */ /* 0x000fe200078ec0ff */
[----:B------:R-:W-:-:S03]  /*0420*/  IMAD.MOV.U32 R4, RZ, RZ, RZ ;  /* 0x000000ffff047224 */ /* 0x000fc600078e00ff */
[----:B------:R-:W-:Y:S01]  /*0430*/  ISETP.NE.U32.AND P1, PT, R3, RZ, PT ;  /* 0x000000ff0300720c */ /* 0x000fe20003f25070 */
[----:B------:R-:W-:Y:S01]  /*0440*/  IMAD.MOV R11, RZ, RZ, -R3 ;  /* 0x000000ffff0b7224 */ /* 0x000fe200078e0a03 */
[----:B------:R-:W2:Y:S01]  /*0450*/  I2F.U32.RP R8, R2 ;  /* 0x0000000200087306 */ /* 0x000ea20000209000 */
[----:B------:R-:W1:Y:S01]  /*0460*/  LDC R10, c[0x0][0x364] ;  /* 0x0000d900ff0a7b82 */ /* 0x000e620000000800 */
[----:B------:R-:W-:Y:S01]  /*0470*/  LOP3.LUT R12, RZ, R3, RZ, 0x33, !PT ;  /* 0x00000003ff0c7212 */ /* 0x000fe200078e33ff */
[----:B------:R-:W3:Y:S01]  /*0480*/  LDCU UR5, c[0x0][0x370] ;  /* 0x00006e00ff0577ac */ /* 0x000ee20008000800 */
[----:B------:R-:W4:Y:S04]  /*0490*/  LDCU UR6, c[0x0][0x374] ;  /* 0x00006e80ff0677ac */ /* 0x000f280008000800 */
[----:B0-----:R-:W0:Y:S08]  /*04a0*/  MUFU.RCP R6, R6 ;  /* 0x0000000600067308 */ /* 0x001e300000001000 */
[----:B--2---:R-:W-:Y:S01]  /*04b0*/  MUFU.RCP R8, R8 ;  /* 0x0000000800087308 */ /* 0x004fe20000001000 */
[----:B0-----:R-:W-:-:S07]  /*04c0*/  VIADD R5, R6, 0xffffffe ;  /* 0x0ffffffe06057836 */ /* 0x001fce0000000000 */
[----:B------:R-:W0:Y:S02]  /*04d0*/  F2I.FTZ.U32.TRUNC.NTZ R5, R5 ;  /* 0x0000000500057305 */ /* 0x000e24000021f000 */
[----:B0-----:R-:W-:-:S04]  /*04e0*/  IMAD R11, R11, R5, RZ ;  /* 0x000000050b0b7224 */ /* 0x001fc800078e02ff */
[----:B------:R-:W-:Y:S02]  /*04f0*/  IMAD.HI.U32 R11, R5, R11, R4 ;  /* 0x0000000b050b7227 */ /* 0x000fe400078e0004 */
[----:B------:R-:W0:Y:S02]  /*0500*/  LDC R5, c[0x0][0x398] ;  /* 0x0000e600ff057b82 */ /* 0x000e240000000800 */
[C---:B-1----:R-:W-:Y:S02]  /*0510*/  IMAD R4, R10.reuse, UR4, R7 ;  /* 0x000000040a047c24 */ /* 0x042fe4000f8e0207 */
[----:B----4-:R-:W-:Y:S02]  /*0520*/  IMAD R10, R10, UR6, RZ ;  /* 0x000000060a0a7c24 */ /* 0x010fe4000f8e02ff */
[----:B------:R-:W-:Y:S02]  /*0530*/  IMAD.HI.U32 R7, R11, R4, RZ ;  /* 0x000000040b077227 */ /* 0x000fe400078e00ff */
[----:B------:R-:W1:Y:S02]  /*0540*/  S2UR UR4, SR_CTAID.X ;  /* 0x00000000000479c3 */ /* 0x000e640000002500 */
[----:B------:R-:W-:-:S04]  /*0550*/  IMAD.MOV R6, RZ, RZ, -R7 ;  /* 0x000000ffff067224 */ /* 0x000fc800078e0a07 */
[----:B------:R-:W-:-:S05]  /*0560*/  IMAD R4, R3, R6, R4 ;  /* 0x0000000603047224 */ /* 0x000fca00078e0204 */
[----:B------:R-:W-:-:S13]  /*0570*/  ISETP.GE.U32.AND P0, PT, R4, R3, PT ;  /* 0x000000030400720c */ /* 0x000fda0003f06070 */
[----:B------:R-:W-:Y:S02]  /*0580*/  @P0 IMAD.IADD R4, R4, 0x1, -R3 ;  /* 0x0000000104040824 */ /* 0x000fe400078e0a03 */
[----:B------:R-:W-:-:S03]  /*0590*/  @P0 VIADD R7, R7, 0x1 ;  /* 0x0000000107070836 */ /* 0x000fc60000000000 */
[----:B------:R-:W-:Y:S02]  /*05a0*/  ISETP.GE.U32.AND P2, PT, R4, R3, PT ;  /* 0x000000030400720c */ /* 0x000fe40003f46070 */
[----:B0-----:R-:W-:-:S04]  /*05b0*/  SHF.R.S32.HI R4, RZ, 0x1f, R5 ;  /* 0x0000001fff047819 */ /* 0x001fc80000011405 */
[----:B------:R-:W-:Y:S01]  /*05c0*/  LEA.HI R4, R4, R5, RZ, 0x4 ;  /* 0x0000000504047211 */ /* 0x000fe200078f20ff */
[----:B-1----:R-:W-:-:S03]  /*05d0*/  IMAD R5, R0, UR4, RZ ;  /* 0x0000000400057c24 */ /* 0x002fc6000f8e02ff */
[----:B------:R-:W-:-:S03]  /*05e0*/  SHF.R.S32.HI R6, RZ, 0x4, R4 ;  /* 0x00000004ff067819 */ /* 0x000fc60000011404 */
[----:B------:R-:W-:-:S05]  /*05f0*/  @P2 VIADD R7, R7, 0x1 ;  /* 0x0000000107072836 */ /* 0x000fca0000000000 */
[----:B------:R-:W-:Y:S01]  /*0600*/  SEL R4, R12, R7, !P1 ;  /* 0x000000070c047207 */ /* 0x000fe20004800000 */
[----:B---3--:R-:W-:-:S03]  /*0610*/  IMAD R7, R0, UR5, RZ ;  /* 0x0000000500077c24 */ /* 0x008fc6000f8e02ff */
[----:B------:R-:W-:-:S13]  /*0620*/  ISETP.GE.AND P0, PT, R4, R6, PT ;  /* 0x000000060400720c */ /* 0x000fda0003f06270 */
[----:B------:R-:W-:Y:S05]  /*0630*/  @P0 EXIT ;  /* 0x000000000000094d */ /* 0x000fea0003800000 */
[----:B------:R-:W0:Y:S01]  /*0640*/  S2R R14, SR_TID.X ;  /* 0x00000000000e7919 */ /* 0x000e220000002100 */
[----:B------:R-:W-:Y:S01]  /*0650*/  VIADD R8, R8, 0xffffffe ;  /* 0x0ffffffe08087836 */ /* 0x000fe20000000000 */
[----:B------:R-:W1:Y:S01]  /*0660*/  LDCU UR4, c[0x0][0x3a0] ;  /* 0x00007400ff0477ac */ /* 0x000e620008000800 */
[----:B------:R-:W-:Y:S01]  /*0670*/  IMAD.MOV R13, RZ, RZ, -R2 ;  /* 0x000000ffff0d7224 */ /* 0x000fe200078e0a02 */
[----:B------:R-:W2:Y:S01]  /*0680*/  LDC.64 R28, c[0x0][0x358] ;  /* 0x0000d600ff1c7b82 */ /* 0x000ea20000000a00 */
[----:B------:R3:W4:Y:S01]  /*0690*/  F2I.FTZ.U32.TRUNC.NTZ R9, R8 ;  /* 0x0000000800097305 */ /* 0x000722000021f000 */
[----:B------:R-:W-:-:S04]  /*06a0*/  IMAD.HI.U32 R11, R11, R10, RZ ;  /* 0x0000000a0b0b7227 */ /* 0x000fc800078e00ff */
[----:B---3--:R-:W-:Y:S02]  /*06b0*/  IMAD.MOV.U32 R8, RZ, RZ, RZ ;  /* 0x000000ffff087224 */ /* 0x008fe400078e00ff */
[----:B----4-:R-:W-:Y:S01]  /*06c0*/  IMAD R13, R13, R9, RZ ;  /* 0x000000090d0d7224 */ /* 0x010fe200078e02ff */
[----:B-1----:R-:W-:-:S03]  /*06d0*/  UISETP.GE.AND UP0, UPT, UR4, 0x1, UPT ;  /* 0x000000010400788c */ /* 0x002fc6000bf06270 */
[----:B------:R-:W-:Y:S01]  /*06e0*/  IMAD.HI.U32 R0, R9, R13, R8 ;  /* 0x0000000d09007227 */ /* 0x000fe200078e0008 */
[----:B------:R-:W-:-:S03]  /*06f0*/  LOP3.LUT R8, RZ, R2, RZ, 0x33, !PT ;  /* 0x00000002ff087212 */ /* 0x000fc600078e33ff */
[----:B------:R-:W-:Y:S02]  /*0700*/  IMAD.MOV R13, RZ, RZ, -R11 ;  /* 0x000000ffff0d7224 */ /* 0x000fe400078e0a0b */
[----:B------:R-:W-:-:S04]  /*0710*/  IMAD.HI.U32 R9, R0, R7, RZ ;  /* 0x0000000700097227 */ /* 0x000fc800078e00ff */
[----:B0-----:R-:W-:Y:S02]  /*0720*/  IMAD.IADD R5, R5, 0x1, R14 ;  /* 0x0000000105057824 */ /* 0x001fe400078e020e */
[----:B------:R-:W-:Y:S02]  /*0730*/  IMAD R10, R3, R13, R10 ;  /* 0x0000000d030a7224 */ /* 0x000fe400078e020a */
[----:B------:R-:W-:-:S03]  /*0740*/  IMAD.HI.U32 R13, R0, R5, RZ ;  /* 0x00000005000d7227 */ /* 0x000fc600078e00ff */
[----:B------:R-:W-:Y:S01]  /*0750*/  ISETP.GE.U32.AND P0, PT, R10, R3, PT ;  /* 0x000000030a00720c */ /* 0x000fe20003f06070 */
[----:B------:R-:W-:Y:S02]  /*0760*/  IMAD.MOV R14, RZ, RZ, -R9 ;  /* 0x000000ffff0e7224 */ /* 0x000fe400078e0a09 */
[----:B------:R-:W-:Y:S02]  /*0770*/  IMAD.MOV R0, RZ, RZ, -R13 ;  /* 0x000000ffff007224 */ /* 0x000fe400078e0a0d */
[C---:B------:R-:W-:Y:S02]  /*0780*/  IMAD R7, R2.reuse, R14, R7 ;  /* 0x0000000e02077224 */ /* 0x040fe400078e0207 */
[----:B------:R-:W-:Y:S01]  /*0790*/  IMAD R5, R2, R0, R5 ;  /* 0x0000000002057224 */ /* 0x000fe200078e0205 */
[----:B------:R-:W0:Y:S02]  /*07a0*/  LDC R14, c[0x0][0x39c] ;  /* 0x0000e700ff0e7b82 */ /* 0x000e240000000800 */
[----:B------:R-:W-:-:S02]  /*07b0*/  ISETP.GE.U32.AND P2, PT, R7, R2, PT ;  /* 0x000000020700720c */ /* 0x000fc40003f46070 */
[----:B------:R-:W-:Y:S01]  /*07c0*/  ISETP.GE.U32.AND P3, PT, R5, R2, PT ;  /* 0x000000020500720c */ /* 0x000fe20003f66070 */
[----:B------:R-:W-:Y:S02]  /*07d0*/  @P0 IMAD.IADD R10, R10, 0x1, -R3 ;  /* 0x000000010a0a0824 */ /* 0x000fe400078e0a03 */
[----:B------:R-:W-:-:S03]  /*07e0*/  @P0 VIADD R11, R11, 0x1 ;  /* 0x000000010b0b0836 */ /* 0x000fc60000000000 */
[----:B------:R-:W-:-:S05]  /*07f0*/  ISETP.GE.U32.AND P4, PT, R10, R3, PT ;  /* 0x000000030a00720c */ /* 0x000fca0003f86070 */
[--C-:B------:R-:W-:Y:S02]  /*0800*/  @P2 IMAD.IADD R7, R7, 0x1, -R2.reuse ;  /* 0x0000000107072824 */ /* 0x100fe400078e0a02 */
[----:B------:R-:W-:Y:S02]  /*0810*/  @P3 IMAD.IADD R5, R5, 0x1, -R2 ;  /* 0x0000000105053824 */ /* 0x000fe400078e0a02 */
[----:B------:R-:W-:Y:S01]  /*0820*/  @P2 VIADD R9, R9, 0x1 ;  /* 0x0000000109092836 */ /* 0x000fe20000000000 */
[-C--:B------:R-:W-:Y:S01]  /*0830*/  ISETP.GE.U32.AND P5, PT, R7, R2.reuse, PT ;  /* 0x000000020700720c */ /* 0x080fe20003fa6070 */
[----:B------:R-:W-:Y:S01]  /*0840*/  @P3 VIADD R13, R13, 0x1 ;  /* 0x000000010d0d3836 */ /* 0x000fe20000000000 */
[----:B------:R-:W-:Y:S01]  /*0850*/  ISETP.GE.U32.AND P0, PT, R5, R2, PT ;  /* 0x000000020500720c */ /* 0x000fe20003f06070 */
[----:B------:R-:W-:Y:S01]  /*0860*/  @P4 VIADD R11, R11, 0x1 ;  /* 0x000000010b0b4836 */ /* 0x000fe20000000000 */
[----:B0-----:R-:W-:-:S04]  /*0870*/  SHF.R.S32.HI R3, RZ, 0x1f, R14 ;  /* 0x0000001fff037819 */ /* 0x001fc8000001140e */
[----:B------:R-:W-:Y:S02]  /*0880*/  SEL R0, R12, R11, !P1 ;  /* 0x0000000b0c007207 */ /* 0x000fe40004800000 */
[----:B------:R-:W-:Y:S02]  /*0890*/  ISETP.NE.U32.AND P1, PT, R2, RZ, PT ;  /* 0x000000ff0200720c */ /* 0x000fe40003f25070 */
[----:B------:R-:W-:Y:S01]  /*08a0*/  LEA.HI R5, R3, R14, RZ, 0x4 ;  /* 0x0000000e03057211 */ /* 0x000fe200078f20ff */
[----:B------:R-:W-:Y:S02]  /*08b0*/  @P5 VIADD R9, R9, 0x1 ;  /* 0x0000000109095836 */ /* 0x000fe40000000000 */
[----:B------:R-:W-:Y:S01]  /*08c0*/  @P0 VIADD R13, R13, 0x1 ;  /* 0x000000010d0d0836 */ /* 0x000fe20000000000 */
[----:B------:R-:W-:Y:S02]  /*08d0*/  SHF.R.S32.HI R5, RZ, 0x4, R5 ;  /* 0x00000004ff057819 */ /* 0x000fe40000011405 */
[----:B------:R-:W-:-:S02]  /*08e0*/  SEL R2, R8, R9, !P1 ;  /* 0x0000000908027207 */ /* 0x000fc40004800000 */
[----:B------:R-:W-:Y:S01]  /*08f0*/  SEL R3, R8, R13, !P1 ;  /* 0x0000000d08037207 */ /* 0x000fe20004800000 */
[----:B--2---:R-:W-:Y:S06]  /*0900*/  BRA.U !UP0, `(.L_x_3) ;  /* 0x0000002108347547 */ /* 0x004fec000b800000 */
.L_x_17:
[----:B------:R-:W-:Y:S01]  /*0910*/  ISETP.GE.AND P0, PT, R3, R5, PT ;  /* 0x000000050300720c */ /* 0x000fe20003f06270 */
[----:B------:R-:W-:-:S12]  /*0920*/  BSSY.RECONVERGENT B0, `(.L_x_4) ;  /* 0x0000207000007945 */ /* 0x000fd80003800200 */
[----:B0-----:R-:W-:Y:S05]  /*0930*/  @P0 BRA `(.L_x_5) ;  /* 0x0000002000140947 */ /* 0x001fea0003800000 */
[----:B------:R-:W-:-:S07]  /*0940*/  IMAD.MOV.U32 R21, RZ, RZ, R3 ;  /* 0x000000ffff157224 */ /* 0x000fce00078e0003 */
.L_x_16:
[----:B0-----:R-:W0:Y:S01]  /*0950*/  LDCU UR4, c[0x0][0x3a0] ;  /* 0x00007400ff0477ac */ /* 0x001e220008000800 */
[----:B------:R-:W-:Y:S01]  /*0960*/  IMAD.SHL.U32 R20, R21, 0x10, RZ ;  /* 0x0000001015147824 */ /* 0x000fe200078e00ff */
[----:B------:R-:W-:Y:S01]  /*0970*/  CS2R R14, SRZ ;  /* 0x00000000000e7805 */ /* 0x000fe2000001ff00 */
[----:B------:R-:W-:Y:S01]  /*0980*/  IMAD.SHL.U32 R7, R4, 0x10, RZ ;  /* 0x0000001004077824 */ /* 0x000fe200078e00ff */
[----:B------:R-:W1:Y:S01]  /*0990*/  LDCU.64 UR6, c[0x0][0x398] ;  /* 0x00007300ff0677ac */ /* 0x000e620008000a00 */
[----:B------:R-:W-:Y:S01]  /*09a0*/  IMAD.IADD R21, R2, 0x1, R21 ;  /* 0x0000000102157824 */ /* 0x000fe200078e0215 */
[----:B------:R-:W-:Y:S01]  /*09b0*/  CS2R R12, SRZ ;  /* 0x00000000000c7805 */ /* 0x000fe2000001ff00 */
[----:B------:R-:W-:Y:S01]  /*09c0*/  IMAD.MOV.U32 R26, RZ, RZ, RZ ;  /* 0x000000ffff1a7224 */ /* 0x000fe200078e00ff */
[----:B------:R-:W-:Y:S02]  /*09d0*/  CS2R R10, SRZ ;  /* 0x00000000000a7805 */ /* 0x000fe4000001ff00 */
[----:B------:R-:W-:-:S02]  /*09e0*/  CS2R R8, SRZ ;  /* 0x0000000000087805 */ /* 0x000fc4000001ff00 */
[----:B------:R-:W-:Y:S01]  /*09f0*/  ISETP.GE.AND P1, PT, R21, R5, PT ;  /* 0x000000051500720c */ /* 0x000fe20003f26270 */
[----:B0-----:R-:W-:Y:S01]  /*0a00*/  UISETP.GE.U32.AND UP0, UPT, UR4, 0x31, UPT ;  /* 0x000000310400788c */ /* 0x001fe2000bf06070 */
[----:B-1----:R-:W-:-:S05]  /*0a10*/  IMAD.U32 R27, RZ, RZ, UR7 ;  /* 0x00000007ff1b7e24 */ /* 0x002fca000f8e00ff */
[----:B------:R-:W-:-:S04]  /*0a20*/  ISETP.GE.AND P0, PT, R20, R27, PT ;  /* 0x0000001b1400720c */ /* 0x000fc80003f06270 */
[----:B------:R-:W-:Y:S02]  /*0a30*/  ISETP.LT.AND P0, PT, R7, UR6, !P0 ;  /* 0x0000000607007c0c */ /* 0x000fe4000c701270 */
[----:B------:R-:W-:Y:S01]  /*0a40*/  SHF.R.S32.HI R7, RZ, 0x1f, R20 ;  /* 0x0000001fff077819 */ /* 0x000fe20000011414 */
[----:B------:R-:W-:Y:S10]  /*0a50*/  BRA.U !UP0, `(.L_x_6) ;  /* 0x0000000d08dc7547 */ /* 0x000ff4000b800000 */
[----:B------:R-:W0:Y:S01]  /*0a60*/  LDC.64 R16, c[0x0][0x380] ;  /* 0x0000e000ff107b82 */ /* 0x000e220000000a00 */
[----:B------:R-:W-:Y:S01]  /*0a70*/  IMAD R15, R4, UR4, RZ ;  /* 0x00000004040f7c24 */ /* 0x000fe2000f8e02ff */
[----:B------:R-:W-:Y:S01]  /*0a80*/  UIADD3 UR4, UPT, UPT, UR4, -0x1, URZ ;  /* 0xffffffff04047890 */ /* 0x000fe2000fffe0ff */
[----:B------:R-:W-:Y:S01]  /*0a90*/  BSSY.RECONVERGENT B1, `(.L_x_6) ;  /* 0x00000f3000017945 */ /* 0x000fe20003800200 */
[----:B------:R-:W-:Y:S02]  /*0aa0*/  IMAD.SHL.U32 R35, R27, 0x20, RZ ;  /* 0x000000201b237824 */ /* 0x000fe400078e00ff */
[----:B------:R-:W-:Y:S01]  /*0ab0*/  ULEA.HI UR4, UR4, 0x1, URZ, 0x1c ;  /* 0x0000000104047891 */ /* 0x000fe2000f8fe0ff */
[----:B------:R-:W-:Y:S02]  /*0ac0*/  IMAD.SHL.U32 R15, R15, 0x10, RZ ;  /* 0x000000100f0f7824 */ /* 0x000fe400078e00ff */
[C---:B------:R-:W-:Y:S01]  /*0ad0*/  IMAD.SHL.U32 R34, R27.reuse, 0x10, RZ ;  /* 0x000000101b227824 */ /* 0x040fe200078e00ff */
[----:B------:R-:W-:Y:S01]  /*0ae0*/  ULOP3.LUT UR4, UR4, 0x1ffffffc, URZ, 0xc0, !UPT ;  /* 0x1ffffffc04047892 */ /* 0x000fe2000f8ec0ff */
[----:B------:R-:W-:-:S02]  /*0af0*/  IMAD R33, R27, 0x30, RZ ;  /* 0x000000301b217824 */ /* 0x000fc400078e02ff */
[----:B------:R-:W-:Y:S01]  /*0b00*/  IMAD.MOV.U32 R32, RZ, RZ, RZ ;  /* 0x000000ffff207224 */ /* 0x000fe200078e00ff */
[----:B------:R-:W-:Y:S01]  /*0b10*/  UIADD3 UR4, UPT, UPT, -UR4, URZ, URZ ;  /* 0x000000ff04047290 */ /* 0x000fe2000fffe1ff */
[----:B------:R-:W-:-:S05]  /*0b20*/  IMAD.MOV.U32 R26, RZ, RZ, RZ ;  /* 0x000000ffff1a7224 */ /* 0x000fca00078e00ff */
[----:B------:R-:W-:Y:S02]  /*0b30*/  IMAD.U32 R36, RZ, RZ, UR4 ;  /* 0x00000004ff247e24 */ /* 0x000fe4000f8e00ff */
[----:B0-----:R-:W-:-:S04]  /*0b40*/  IMAD.WIDE R16, R15, 0x2, R16 ;  /* 0x000000020f107825 */ /* 0x001fc800078e0210 */
[----:B------:R-:W-:Y:S02]  /*0b50*/  IMAD.MOV.U32 R31, RZ, RZ, R16 ;  /* 0x000000ffff1f7224 */ /* 0x000fe400078e0010 */
[----:B------:R-:W-:Y:S02]  /*0b60*/  IMAD.MOV.U32 R30, RZ, RZ, R17 ;  /* 0x000000ffff1e7224 */ /* 0x000fe400078e0011 */
[----:B------:R-:W-:-:S07]  /*0b70*/  IMAD.MOV.U32 R15, RZ, RZ, RZ ;  /* 0x000000ffff0f7224 */ /* 0x000fce00078e00ff */
.L_x_11:
[----:B------:R-:W-:Y:S05]  /*0b80*/  @!P0 BRA `(.L_x_7) ;  /* 0x0000000000d48947 */ /* 0x000fea0003800000 */
[----:B------:R-:W0:Y:S01]  /*0b90*/  S2R R18, SR_LANEID ;  /* 0x0000000000127919 */ /* 0x000e220000000000 */
[----:B------:R-:W1:Y:S01]  /*0ba0*/  LDC R22, c[0x0][0x3a0] ;  /* 0x0000e800ff167b82 */ /* 0x000e620000000800 */
[----:B------:R-:W-:Y:S05]  /*0bb0*/  WARPSYNC.ALL ;  /* 0x0000000000007948 */ /* 0x000fea0003800000 */
[----:B------:R-:W2:Y:S01]  /*0bc0*/  LDCU.64 UR4, c[0x0][0x388] ;  /* 0x00007100ff0477ac */ /* 0x000ea20008000a00 */
[----:B------:R-:W-:Y:S01]  /*0bd0*/  IMAD.MOV.U32 R19, RZ, RZ, RZ ;  /* 0x000000ffff137224 */ /* 0x000fe200078e00ff */
[----:B------:R-:W3:Y:S01]  /*0be0*/  LDC R38, c[0x0][0x39c] ;  /* 0x0000e700ff267b82 */ /* 0x000ee20000000800 */
[----:B------:R-:W-:-:S02]  /*0bf0*/  R2UR UR8, R28 ;  /* 0x000000001c0872ca */ /* 0x000fc400000e0000 */
[C---:B------:R-:W-:Y:S02]  /*0c00*/  R2UR UR9, R29.reuse ;  /* 0x000000001d0972ca */ /* 0x040fe400000e0000 */
[C---:B------:R-:W-:Y:S02]  /*0c10*/  R2UR UR12, R28.reuse ;  /* 0x000000001c0c72ca */ /* 0x040fe400000e0000 */
[C---:B------:R-:W-:Y:S02]  /*0c20*/  R2UR UR13, R29.reuse ;  /* 0x000000001d0d72ca */ /* 0x040fe400000e0000 */
[C---:B------:R-:W-:Y:S02]  /*0c30*/  R2UR UR10, R28.reuse ;  /* 0x000000001c0a72ca */ /* 0x040fe400000e0000 */
[----:B------:R-:W-:Y:S02]  /*0c40*/  R2UR UR11, R29 ;  /* 0x000000001d0b72ca */ /* 0x000fe400000e0000 */
[----:B------:R-:W-:-:S02]  /*0c50*/  R2UR UR14, R28 ;  /* 0x000000001c0e72ca */ /* 0x000fc400000e0000 */
[C---:B------:R-:W-:Y:S02]  /*0c60*/  R2UR UR15, R29.reuse ;  /* 0x000000001d0f72ca */ /* 0x040fe400000e0000 */
[----:B-1----:R-:W-:Y:S02]  /*0c70*/  SHF.R.U32.HI R16, RZ, 0x1, R22 ;  /* 0x00000001ff107819 */ /* 0x002fe40000011616 */
[----:B------:R-:W-:Y:S02]  /*0c80*/  R2UR UR6, R28 ;  /* 0x000000001c0672ca */ /* 0x000fe400000e0000 */
[----:B------:R-:W-:Y:S02]  /*0c90*/  R2UR UR7, R29 ;  /* 0x000000001d0772ca */ /* 0x000fe400000e0000 */
[----:B0-----:R-:W-:Y:S02]  /*0ca0*/  SHF.R.U32.HI R23, RZ, 0x2, R18 ;  /* 0x00000002ff177819 */ /* 0x001fe40000011612 */
[----:B------:R-:W-:-:S02]  /*0cb0*/  LOP3.LUT R18, R18, 0x3, RZ, 0xc0, !PT ;  /* 0x0000000312127812 */ /* 0x000fc400078ec0ff */
[----:B---3--:R-:W-:-:S03]  /*0cc0*/  SHF.R.U32.HI R24, RZ, 0x1, R38 ;  /* 0x00000001ff187819 */ /* 0x008fc60000011626 */
[----:B------:R-:W-:-:S04]  /*0cd0*/  IMAD.WIDE.U32 R16, R23, R16, R18 ;  /* 0x0000001017107225 */ /* 0x000fc800078e0012 */
[----:B------:R-:W-:Y:S01]  /*0ce0*/  IMAD.WIDE.U32 R18, R23, R24, R18 ;  /* 0x0000001817127225 */ /* 0x000fe200078e0012 */
[----:B------:R-:W-:-:S04]  /*0cf0*/  IADD3 R23, P2, PT, R20, R32, RZ ;  /* 0x0000002014177210 */ /* 0x000fc80007f5e0ff */
[----:B------:R-:W-:Y:S02]  /*0d00*/  LEA.HI.X.SX32 R24, R32, R7, 0x1, P2 ;  /* 0x0000000720187211 */ /* 0x000fe400010f0eff */
[C---:B--2---:R-:W-:Y:S02]  /*0d10*/  LEA R25, P2, R23.reuse, UR4, 0x1 ;  /* 0x0000000417197c11 */ /* 0x044fe4000f8408ff */
[----:B------:R-:W-:Y:S02]  /*0d20*/  R2UR UR4, R28 ;  /* 0x000000001c0472ca */ /* 0x000fe400000e0000 */
[----:B------:R-:W-:Y:S02]  /*0d30*/  LEA.HI.X R23, R23, UR5, R24, 0x1, P2 ;  /* 0x0000000517177c11 */ /* 0x000fe400090f0c18 */
[----:B------:R-:W-:Y:S02]  /*0d40*/  LEA R24, P2, R18, R25, 0x2 ;  /* 0x0000001912187211 */ /* 0x000fe400078410ff */
[----:B------:R-:W-:-:S02]  /*0d50*/  R2UR UR5, R29 ;  /* 0x000000001d0572ca */ /* 0x000fc400000e0000 */
[----:B------:R-:W-:Y:S02]  /*0d60*/  LEA.HI.X R25, R18, R23, R19, 0x2, P2 ;  /* 0x0000001712197211 */ /* 0x000fe400010f1413 */
[----:B------:R-:W-:Y:S01]  /*0d70*/  LEA R18, P2, R16, R31, 0x2 ;  /* 0x0000001f10127211 */ /* 0x000fe200078410ff */
[----:B------:R-:W-:Y:S02]  /*0d80*/  IMAD.WIDE.U32 R38, R38, 0x10, R24 ;  /* 0x0000001026267825 */ /* 0x000fe400078e0018 */
[----:B------:R-:W2:Y:S01]  /*0d90*/  LDG.E R37, desc[UR8][R24.64] ;  /* 0x0000000818257981 */ /* 0x000ea2000c1e1900 */
[----:B------:R-:W-:-:S03]  /*0da0*/  LEA.HI.X R19, R16, R30, R17, 0x2, P2 ;  /* 0x0000001e10137211 */ /* 0x000fc600010f1411 */
[----:B------:R-:W3:Y:S01]  /*0db0*/  LDG.E R27, desc[UR10][R38.64] ;  /* 0x0000000a261b7981 */ /* 0x000ee2000c1e1900 */
[----:B------:R-:W-:-:S03]  /*0dc0*/  IMAD.WIDE.U32 R22, R22, 0x10, R18 ;  /* 0x0000001016167825 */ /* 0x000fc600078e0012 */
[----:B------:R-:W4:Y:S04]  /*0dd0*/  LDG.E R16, desc[UR4][R18.64] ;  /* 0x0000000412107981 */ /* 0x000f28000c1e1900 */
[----:B------:R-:W5:Y:S04]  /*0de0*/  LDG.E R24, desc[UR12][R24.64+0x10] ;  /* 0x0000100c18187981 */ /* 0x000f68000c1e1900 */
[----:B------:R-:W4:Y:S04]  /*0df0*/  LDG.E R18, desc[UR6][R18.64+0x10] ;  /* 0x0000100612127981 */ /* 0x000f28000c1e1900 */
[----:B------:R-:W4:Y:S01]  /*0e00*/  LDG.E R25, desc[UR14][R38.64+0x10] ;  /* 0x0000100e26197981 */ /* 0x000f22000c1e1900 */
[----:B------:R-:W-:-:S02]  /*0e10*/  R2UR UR4, R28 ;  /* 0x000000001c0472ca */ /* 0x000fc400000e0000 */
[C---:B------:R-:W-:Y:S02]  /*0e20*/  R2UR UR5, R29.reuse ;  /* 0x000000001d0572ca */ /* 0x040fe400000e0000 */
[----:B------:R-:W-:Y:S02]  /*0e30*/  R2UR UR6, R28 ;  /* 0x000000001c0672ca */ /* 0x000fe400000e0000 */
[----:B------:R-:W-:-:S09]  /*0e40*/  R2UR UR7, R29 ;  /* 0x000000001d0772ca */ /* 0x000fd200000e0000 */
[----:B------:R-:W4:Y:S04]  /*0e50*/  LDG.E R17, desc[UR4][R22.64] ;  /* 0x0000000416117981 */ /* 0x000f28000c1e1900 */
[----:B------:R2:W4:Y:S04]  /*0e60*/  LDG.E R19, desc[UR6][R22.64+0x10] ;  /* 0x0000100616137981 */ /* 0x000528000c1e1900 */
[----:B--2---:R-:W-:Y:S04]  /*0e70*/  MOVM.16.MT88 R22, R37 ;  /* 0x000000002516723a */ /* 0x004fe80000000000 */
[----:B---3--:R-:W0:Y:S04]  /*0e80*/  MOVM.16.MT88 R23, R27 ;  /* 0x000000001b17723a */ /* 0x008e280000000000 */
[----:B-----5:R-:W-:Y:S04]  /*0e90*/  MOVM.16.MT88 R24, R24 ;  /* 0x000000001818723a */ /* 0x020fe80000000000 */
[----:B----4-:R-:W1:Y:S01]  /*0ea0*/  MOVM.16.MT88 R25, R25 ;  /* 0x000000001919723a */ /* 0x010e620000000000 */
[C---:B0-----:R-:W-:Y:S08]  /*0eb0*/  HMMA.16816.F32 R8, R16.reuse, R22, R8 ;  /* 0x000000161008723c */ /* 0x041ff00000001808 */
[----:B-1----:R-:W-:-:S15]  /*0ec0*/  HMMA.16816.F32 R12, R16, R24, R12 ;  /* 0x00000018100c723c */ /* 0x002fde000000180c */
[----:B------:R-:W-:-:S05]  /*0ed0*/  NOP ;  /* 0x0000000000007918 */ /* 0x000fca0000000000 */
.L_x_7:
        /* <DEDUP_REMOVED lines=54> */
.L_x_8:
        /* <DEDUP_REMOVED lines=54> */
.L_x_9:
        /* <DEDUP_REMOVED lines=54> */
.L_x_10:
[----:B------:R-:W0:Y:S01]  /*1900*/  LDCU UR4, c[0x0][0x39c] ;  /* 0x00007380ff0477ac */ /* 0x000e220008000800 */
[----:B------:R-:W-:Y:S01]  /*1910*/  VIADD R36, R36, 0x4 ;  /* 0x0000000424247836 */ /* 0x000fe20000000000 */
[----:B------:R-:W-:Y:S01]  /*1920*/  IADD3 R31, P3, PT, R31, 0x80, RZ ;  /* 0x000000801f1f7810 */ /* 0x000fe20007f7e0ff */
[----:B------:R-:W-:-:S03]  /*1930*/  VIADD R26, R26, 0x40 ;  /* 0x000000401a1a7836 */ /* 0x000fc60000000000 */
[----:B------:R-:W-:Y:S01]  /*1940*/  ISETP.NE.AND P2, PT, R36, RZ, PT ;  /* 0x000000ff2400720c */ /* 0x000fe20003f45270 */
[----:B------:R-:W-:Y:S02]  /*1950*/  IMAD.X R30, RZ, RZ, R30, P3 ;  /* 0x000000ffff1e7224 */ /* 0x000fe400018e061e */
[----:B0-----:R-:W-:-:S04]  /*1960*/  IMAD.U32 R27, RZ, RZ, UR4 ;  /* 0x00000004ff1b7e24 */ /* 0x001fc8000f8e00ff */
[C---:B------:R-:W-:Y:S02]  /*1970*/  IMAD R33, R27.reuse, 0x40, R33 ;  /* 0x000000401b217824 */ /* 0x040fe400078e0221 */
[C---:B------:R-:W-:Y:S02]  /*1980*/  IMAD R35, R27.reuse, 0x40, R35 ;  /* 0x000000401b237824 */ /* 0x040fe400078e0223 */
[C---:B------:R-:W-:Y:S02]  /*1990*/  IMAD R34, R27.reuse, 0x40, R34 ;  /* 0x000000401b227824 */ /* 0x040fe400078e0222 */
[----:B------:R-:W-:Y:S01]  /*19a0*/  IMAD R32, R27, 0x40, R32 ;  /* 0x000000401b207824 */ /* 0x000fe200078e0220 */
[----:B------:R-:W-:Y:S06]  /*19b0*/  @P2 BRA `(.L_x_11) ;  /* 0xfffffff000702947 */ /* 0x000fec000383ffff */
[----:B------:R-:W-:Y:S05]  /*19c0*/  BSYNC.RECONVERGENT B1 ;  /* 0x0000000000017941 */ /* 0x000fea0003800200 */
.L_x_6:
[----:B------:R-:W0:Y:S02]  /*19d0*/  LDC R30, c[0x0][0x3a0] ;  /* 0x0000e800ff1e7b82 */ /* 0x000e240000000800 */
[----:B0-----:R-:W-:-:S05]  /*19e0*/  VIADD R16, R30, 0xffffffff ;  /* 0xffffffff1e107836 */ /* 0x001fca0000000000 */
[----:B------:R-:W-:-:S04]  /*19f0*/  LEA.HI R16, R16, 0x1, RZ, 0x1c ;  /* 0x0000000110107811 */ /* 0x000fc800078fe0ff */
[----:B------:R-:W-:-:S13]  /*1a00*/  LOP3.LUT P2, RZ, R16, 0x3, RZ, 0xc0, !PT ;  /* 0x0000000310ff7812 */ /* 0x000fda000784c0ff */
[----:B------:R-:W-:Y:S05]  /*1a10*/  @!P2 BRA `(.L_x_12) ;  /* 0x0000000800e8a947 */ /* 0x000fea0003800000 */
[----:B------:R-:W-:-:S04]  /*1a20*/  LOP3.LUT R31, R16, 0x3, RZ, 0xc0, !PT ;  /* 0x00000003101f7812 */ /* 0x000fc800078ec0ff */
[----:B------:R-:W-:Y:S01]  /*1a30*/  ISETP.NE.AND P2, PT, R31, 0x1, PT ;  /* 0x000000011f00780c */ /* 0x000fe20003f45270 */
[----:B------:R-:W-:-:S12]  /*1a40*/  @!P0 BRA `(.L_x_13) ;  /* 0x0000000000ec8947 */ /* 0x000fd80003800000 */
[----:B------:R-:W0:Y:S01]  /*1a50*/  S2R R18, SR_LANEID ;  /* 0x0000000000127919 */ /* 0x000e220000000000 */
[----:B------:R-:W1:Y:S01]  /*1a60*/  LDC.64 R16, c[0x0][0x380] ;  /* 0x0000e000ff107b82 */ /* 0x000e620000000a00 */
[----:B------:R-:W-:Y:S01]  /*1a70*/  SHF.R.U32.HI R22, RZ, 0x1, R30 ;  /* 0x00000001ff167819 */ /* 0x000fe2000001161e */
[----:B------:R-:W-:Y:S01]  /*1a80*/  IMAD.MOV.U32 R25, RZ, RZ, RZ ;  /* 0x000000ffff197224 */ /* 0x000fe200078e00ff */
[----:B------:R-:W-:Y:S01]  /*1a90*/  SHF.R.U32.HI R32, RZ, 0x1, R27 ;  /* 0x00000001ff207819 */ /* 0x000fe2000001161b */
[----:B------:R-:W-:Y:S05]  /*1aa0*/  WARPSYNC.ALL ;  /* 0x0000000000007948 */ /* 0x000fea0003800000 */
[----:B------:R-:W-:-:S02]  /*1ab0*/  R2UR UR4, R28 ;  /* 0x000000001c0472ca */ /* 0x000fc400000e0000 */
[C---:B------:R-:W-:Y:S02]  /*1ac0*/  R2UR UR5, R29.reuse ;  /* 0x000000001d0572ca */ /* 0x040fe400000e0000 */
[C---:B------:R-:W-:Y:S02]  /*1ad0*/  R2UR UR8, R28.reuse ;  /* 0x000000001c0872ca */ /* 0x040fe400000e0000 */
[C---:B------:R-:W-:Y:S02]  /*1ae0*/  R2UR UR9, R29.reuse ;  /* 0x000000001d0972ca */ /* 0x040fe400000e0000 */
[C---:B------:R-:W-:Y:S02]  /*1af0*/  R2UR UR6, R28.reuse ;  /* 0x000000001c0672ca */ /* 0x040fe400000e0000 */
[----:B------:R-:W-:Y:S02]  /*1b00*/  R2UR UR7, R29 ;  /* 0x000000001d0772ca */ /* 0x000fe400000e0000 */
[----:B------:R-:W-:-:S02]  /*1b10*/  R2UR UR10, R28 ;  /* 0x000000001c0a72ca */ /* 0x000fc400000e0000 */
[----:B------:R-:W-:Y:S02]  /*1b20*/  R2UR UR11, R29 ;  /* 0x000000001d0b72ca */ /* 0x000fe400000e0000 */
[----:B0-----:R-:W-:Y:S02]  /*1b30*/  LOP3.LUT R24, R18, 0x3, RZ, 0xc0, !PT ;  /* 0x0000000312187812 */ /* 0x001fe400078ec0ff */
[----:B------:R-:W-:Y:S01]  /*1b40*/  SHF.R.U32.HI R19, RZ, 0x2, R18 ;  /* 0x00000002ff137819 */ /* 0x000fe20000011612 */
[----:B------:R-:W-:-:S04]  /*1b50*/  IMAD R18, R4, R30, RZ ;  /* 0x0000001e04127224 */ /* 0x000fc800078e02ff */
[----:B------:R-:W-:-:S04]  /*1b60*/  IMAD.WIDE.U32 R22, R19, R22, R24 ;  /* 0x0000001613167225 */ /* 0x000fc800078e0018 */
[----:B------:R-:W-:-:S04]  /*1b70*/  IMAD.WIDE.U32 R24, R19, R32, R24 ;  /* 0x0000002013187225 */ /* 0x000fc800078e0018 */
[----:B------:R-:W-:Y:S02]  /*1b80*/  IMAD.SHL.U32 R33, R18, 0x10, RZ ;  /* 0x0000001012217824 */ /* 0x000fe400078e00ff */
[----:B------:R-:W0:Y:S03]  /*1b90*/  LDC.64 R18, c[0x0][0x388] ;  /* 0x0000e200ff127b82 */ /* 0x000e260000000a00 */
[----:B------:R-:W-:-:S04]  /*1ba0*/  IADD3 R34, P3, PT, R33, R26, RZ ;  /* 0x0000001a21227210 */ /* 0x000fc80007f7e0ff */
[----:B------:R-:W-:Y:S02]  /*1bb0*/  LEA.HI.X.SX32 R32, R33, RZ, 0x1, P3 ;  /* 0x000000ff21207211 */ /* 0x000fe400018f0eff */
[----:B-1----:R-:W-:Y:S01]  /*1bc0*/  LEA R35, P3, R34, R16, 0x1 ;  /* 0x0000001022237211 */ /* 0x002fe200078608ff */
[----:B------:R-:W-:-:S03]  /*1bd0*/  IMAD R16, R26, R27, RZ ;  /* 0x0000001b1a107224 */ /* 0x000fc600078e02ff */
[----:B------:R-:W-:Y:S02]  /*1be0*/  LEA.HI.X R34, R34, R17, R32, 0x1, P3 ;  /* 0x0000001122227211 */ /* 0x000fe400018f0c20 */
[----:B------:R-:W-:-:S04]  /*1bf0*/  IADD3 R32, P3, PT, R20, R16, RZ ;  /* 0x0000001014207210 */ /* 0x000fc80007f7e0ff */
[----:B------:R-:W-:Y:S02]  /*1c00*/  LEA.HI.X.SX32 R16, R16, R7, 0x1, P3 ;  /* 0x0000000710107211 */ /* 0x000fe400018f0eff */
[----:B0-----:R-:W-:-:S04]  /*1c10*/  LEA R17, P3, R32, R18, 0x1 ;  /* 0x0000001220117211 */ /* 0x001fc800078608ff */
[----:B------:R-:W-:Y:S02]  /*1c20*/  LEA.HI.X R19, R32, R19, R16, 0x1, P3 ;  /* 0x0000001320137211 */ /* 0x000fe400018f0c10 */
[----:B------:R-:W-:-:S04]  /*1c30*/  LEA R18, P3, R24, R17, 0x2 ;  /* 0x0000001118127211 */ /* 0x000fc800078610ff */
[----:B------:R-:W-:-:S03]  /*1c40*/  LEA.HI.X R19, R24, R19, R25, 0x2, P3 ;  /* 0x0000001318137211 */ /* 0x000fc600018f1419 */
[----:B------:R-:W-:Y:S02]  /*1c50*/  IMAD.WIDE.U32 R16, R27, 0x10, R18 ;  /* 0x000000101b107825 */ /* 0x000fe400078e0012 */
[----:B------:R-:W2:Y:S04]  /*1c60*/  LDG.E R33, desc[UR4][R18.64] ;  /* 0x0000000412217981 */ /* 0x000ea8000c1e1900 */
[----:B------:R0:W3:Y:S04]  /*1c70*/  LDG.E R24, desc[UR8][R18.64+0x10] ;  /* 0x0000100812187981 */ /* 0x0000e8000c1e1900 */
[----:B------:R-:W4:Y:S04]  /*1c80*/  LDG.E R32, desc[UR6][R16.64] ;  /* 0x0000000610207981 */ /* 0x000f28000c1e1900 */
[----:B------:R-:W5:Y:S01]  /*1c90*/  LDG.E R25, desc[UR10][R16.64+0x10] ;  /* 0x0000100a10197981 */ /* 0x000f62000c1e1900 */
[----:B------:R-:W-:-:S02]  /*1ca0*/  R2UR UR4, R28 ;  /* 0x000000001c0472ca */ /* 0x000fc400000e0000 */
[C---:B------:R-:W-:Y:S02]  /*1cb0*/  R2UR UR5, R29.reuse ;  /* 0x000000001d0572ca */ /* 0x040fe400000e0000 */
[----:B0-----:R-:W-:Y:S02]  /*1cc0*/  LEA R18, P3, R22, R35, 0x2 ;  /* 0x0000002316127211 */ /* 0x001fe400078610ff */
[C---:B------:R-:W-:Y:S02]  /*1cd0*/  R2UR UR8, R28.reuse ;  /* 0x000000001c0872ca */ /* 0x040fe400000e0000 */
[C---:B------:R-:W-:Y:S02]  /*1ce0*/  R2UR UR9, R29.reuse ;  /* 0x000000001d0972ca */ /* 0x040fe400000e0000 */
[----:B------:R-:W-:Y:S02]  /*1cf0*/  R2UR UR6, R28 ;  /* 0x000000001c0672ca */ /* 0x000fe400000e0000 */
[----:B------:R-:W-:-:S02]  /*1d00*/  R2UR UR7, R29 ;  /* 0x000000001d0772ca */ /* 0x000fc400000e0000 */
[----:B------:R-:W-:Y:S02]  /*1d10*/  R2UR UR10, R28 ;  /* 0x000000001c0a72ca */ /* 0x000fe400000e0000 */
[----:B------:R-:W-:Y:S02]  /*1d20*/  R2UR UR11, R29 ;  /* 0x000000001d0b72ca */ /* 0x000fe400000e0000 */
[----:B------:R-:W-:-:S03]  /*1d30*/  LEA.HI.X R19, R22, R34, R23, 0x2, P3 ;  /* 0x0000002216137211 */ /* 0x000fc600018f1417 */
[----:B------:R-:W-:Y:S02]  /*1d40*/  IMAD.WIDE.U32 R22, R30, 0x10, R18 ;  /* 0x000000101e167825 */ /* 0x000fe400078e0012 */
[----:B------:R-:W5:Y:S04]  /*1d50*/  LDG.E R16, desc[UR4][R18.64] ;  /* 0x0000000412107981 */ /* 0x000f68000c1e1900 */
[----:B------:R-:W5:Y:S04]  /*1d60*/  LDG.E R17, desc[UR6][R22.64] ;  /* 0x0000000616117981 */ /* 0x000f68000c1e1900 */
[----:B------:R-:W5:Y:S04]  /*1d70*/  LDG.E R18, desc[UR8][R18.64+0x10] ;  /* 0x0000100812127981 */ /* 0x000f68000c1e1900 */
[----:B------:R2:W5:Y:S04]  /*1d80*/  LDG.E R19, desc[UR10][R22.64+0x10] ;  /* 0x0000100a16137981 */ /* 0x000568000c1e1900 */
[----:B--2---:R-:W-:Y:S04]  /*1d90*/  MOVM.16.MT88 R22, R33 ;  /* 0x000000002116723a */ /* 0x004fe80000000000 */
[----:B---3--:R-:W-:Y:S04]  /*1da0*/  MOVM.16.MT88 R24, R24 ;  /* 0x000000001818723a */ /* 0x008fe80000000000 */
[----:B----4-:R-:W0:Y:S04]  /*1db0*/  MOVM.16.MT88 R23, R32 ;  /* 0x000000002017723a */ /* 0x010e280000000000 */
[----:B-----5:R-:W1:Y:S01]  /*1dc0*/  MOVM.16.MT88 R25, R25 ;  /* 0x000000001919723a */ /* 0x020e620000000000 */
[C---:B0-----:R-:W-:Y:S08]  /*1dd0*/  HMMA.16816.F32 R8, R16.reuse, R22, R8 ;  /* 0x000000161008723c */ /* 0x041ff00000001808 */
[----:B-1----:R-:W-:-:S15]  /*1de0*/  HMMA.16816.F32 R12, R16, R24, R12 ;  /* 0x00000018100c723c */ /* 0x002fde000000180c */
[----:B------:R-:W-:-:S05]  /*1df0*/  NOP ;  /* 0x0000000000007918 */ /* 0x000fca0000000000 */
.L_x_13:
[----:B------:R-:W-:Y:S05]  /*1e00*/  @!P2 BRA `(.L_x_12) ;  /* 0x0000000400eca947 */ /* 0x000fea0003800000 */
[----:B------:R-:W-:Y:S01]  /*1e10*/  ISETP.EQ.OR P2, PT, R31, 0x2, !P0 ;  /* 0x000000021f00780c */ /* 0x000fe20004742670 */
[----:B------:R-:W-:-:S12]  /*1e20*/  @!P0 BRA `(.L_x_14) ;  /* 0x0000000000f08947 */ /* 0x000fd80003800000 */
[----:B------:R-:W0:Y:S01]  /*1e30*/  S2R R31, SR_LANEID ;  /* 0x00000000001f7919 */ /* 0x000e220000000000 */
[----:B------:R-:W1:Y:S01]  /*1e40*/  LDC.64 R16, c[0x0][0x388] ;  /* 0x0000e200ff107b82 */ /* 0x000e620000000a00 */
[----:B------:R-:W-:Y:S01]  /*1e50*/  VIADD R18, R26, 0x10 ;  /* 0x000000101a127836 */ /* 0x000fe20000000000 */
[----:B------:R-:W-:Y:S01]  /*1e60*/  SHF.R.U32.HI R19, RZ, 0x1, R27 ;  /* 0x00000001ff137819 */ /* 0x000fe2000001161b */
[----:B------:R-:W-:Y:S01]  /*1e70*/  IMAD.MOV.U32 R23, RZ, RZ, RZ ;  /* 0x000000ffff177224 */ /* 0x000fe200078e00ff */
[----:B------:R-:W-:Y:S05]  /*1e80*/  WARPSYNC.ALL ;  /* 0x0000000000007948 */ /* 0x000fea0003800000 */
[----:B------:R-:W-:Y:S01]  /*1e90*/  IMAD R18, R18, R27, RZ ;  /* 0x0000001b12127224 */ /* 0x000fe200078e02ff */
[----:B------:R-:W-:-:S02]  /*1ea0*/  R2UR UR4, R28 ;  /* 0x000000001c0472ca */ /* 0x000fc400000e0000 */
[C---:B------:R-:W-:Y:S02]  /*1eb0*/  R2UR UR5, R29.reuse ;  /* 0x000000001d0572ca */ /* 0x040fe400000e0000 */
[----:B------:R-:W-:Y:S02]  /*1ec0*/  IADD3 R33, P3, PT, R20, R18, RZ ;  /* 0x0000001214217210 */ /* 0x000fe40007f7e0ff */
[----:B------:R-:W-:Y:S02]  /*1ed0*/  R2UR UR8, R28 ;  /* 0x000000001c0872ca */ /* 0x000fe400000e0000 */
[----:B------:R-:W-:Y:S02]  /*1ee0*/  LEA.HI.X.SX32 R24, R18, R7, 0x1, P3 ;  /* 0x0000000712187211 */ /* 0x000fe400018f0eff */
[----:B------:R-:W-:Y:S02]  /*1ef0*/  R2UR UR9, R29 ;  /* 0x000000001d0972ca */ /* 0x000fe400000e0000 */
[----:B------:R-:W-:-:S02]  /*1f00*/  R2UR UR6, R28 ;  /* 0x000000001c0672ca */ /* 0x000fc400000e0000 */
[----:B-1----:R-:W-:Y:S02]  /*1f10*/  LEA R25, P3, R33, R16, 0x1 ;  /* 0x0000001021197211 */ /* 0x002fe400078608ff */
[----:B------:R-:W-:Y:S02]  /*1f20*/  R2UR UR7, R29 ;  /* 0x000000001d0772ca */ /* 0x000fe400000e0000 */
[----:B------:R-:W-:Y:S02]  /*1f30*/  LEA.HI.X R33, R33, R17, R24, 0x1, P3 ;  /* 0x0000001121217211 */ /* 0x000fe400018f0c18 */
[----:B------:R-:W1:Y:S01]  /*1f40*/  LDC.64 R16, c[0x0][0x380] ;  /* 0x0000e000ff107b82 */ /* 0x000e620000000a00 */
[----:B0-----:R-:W-:Y:S02]  /*1f50*/  LOP3.LUT R22, R31, 0x3, RZ, 0xc0, !PT ;  /* 0x000000031f167812 */ /* 0x001fe400078ec0ff */
[----:B------:R-:W-:Y:S02]  /*1f60*/  SHF.R.U32.HI R31, RZ, 0x2, R31 ;  /* 0x00000002ff1f7819 */ /* 0x000fe4000001161f */
[----:B------:R-:W-:-:S02]  /*1f70*/  R2UR UR10, R28 ;  /* 0x000000001c0a72ca */ /* 0x000fc400000e0000 */
[----:B------:R-:W-:Y:S01]  /*1f80*/  R2UR UR11, R29 ;  /* 0x000000001d0b72ca */ /* 0x000fe200000e0000 */
[----:B------:R-:W-:-:S03]  /*1f90*/  IMAD.WIDE.U32 R18, R31, R19, R22 ;  /* 0x000000131f127225 */ /* 0x000fc600078e0016 */
[----:B------:R-:W-:-:S04]  /*1fa0*/  LEA R24, P3, R18, R25, 0x2 ;  /* 0x0000001912187211 */ /* 0x000fc800078610ff */
[----:B------:R-:W-:Y:S02]  /*1fb0*/  LEA.HI.X R25, R18, R33, R19, 0x2, P3 ;  /* 0x0000002112197211 */ /* 0x000fe400018f1413 */
[----:B------:R-:W-:-:S03]  /*1fc0*/  SHF.R.U32.HI R18, RZ, 0x1, R30 ;  /* 0x00000001ff127819 */ /* 0x000fc6000001161e */
[----:B------:R-:W2:Y:S02]  /*1fd0*/  LDG.E R32, desc[UR4][R24.64] ;  /* 0x0000000418207981 */ /* 0x000ea4000c1e1900 */
[----:B------:R-:W-:-:S04]  /*1fe0*/  IMAD.WIDE.U32 R22, R31, R18, R22 ;  /* 0x000000121f167225 */ /* 0x000fc800078e0016 */
[----:B------:R-:W-:Y:S02]  /*1ff0*/  IMAD R31, R4, R30, RZ ;  /* 0x0000001e041f7224 */ /* 0x000fe400078e02ff */
[----:B------:R-:W-:Y:S02]  /*2000*/  IMAD.WIDE.U32 R18, R27, 0x10, R24 ;  /* 0x000000101b127825 */ /* 0x000fe400078e0018 */
[----:B------:R-:W3:Y:S02]  /*2010*/  LDG.E R24, desc[UR8][R24.64+0x10] ;  /* 0x0000100818187981 */ /* 0x000ee4000c1e1900 */
[----:B------:R-:W-:Y:S02]  /*2020*/  IMAD.SHL.U32 R33, R31, 0x10, RZ ;  /* 0x000000101f217824 */ /* 0x000fe400078e00ff */
[----:B------:R-:W4:Y:S03]  /*2030*/  LDG.E R31, desc[UR6][R18.64] ;  /* 0x00000006121f7981 */ /* 0x000f26000c1e1900 */
[C---:B------:R-:W-:Y:S01]  /*2040*/  IADD3 R34, P3, PT, R33.reuse, R26, RZ ;  /* 0x0000001a21227210 */ /* 0x040fe20007f7e0ff */
[----:B------:R0:W5:Y:S03]  /*2050*/  LDG.E R25, desc[UR10][R18.64+0x10] ;  /* 0x0000100a12197981 */ /* 0x000166000c1e1900 */
[----:B------:R-:W-:-:S02]  /*2060*/  LEA.HI.X.SX32 R33, R33, RZ, 0x1, P3 ;  /* 0x000000ff21217211 */ /* 0x000fc400018f0eff */
[----:B-1----:R-:W-:Y:S02]  /*2070*/  LEA R35, P3, R34, R16, 0x1 ;  /* 0x0000001022237211 */ /* 0x002fe400078608ff */
[----:B------:R-:W-:Y:S02]  /*2080*/  R2UR UR4, R28 ;  /* 0x000000001c0472ca */ /* 0x000fe400000e0000 */
[----:B------:R-:W-:Y:S02]  /*2090*/  LEA.HI.X R17, R34, R17, R33, 0x1, P3 ;  /* 0x0000001122117211 */ /* 0x000fe400018f0c21 */
[----:B------:R-:W-:Y:S02]  /*20a0*/  R2UR UR5, R29 ;  /* 0x000000001d0572ca */ /* 0x000fe400000e0000 */
[----:B0-----:R-:W-:Y:S02]  /*20b0*/  LEA R18, P3, R22, R35, 0x2 ;  /* 0x0000002316127211 */ /* 0x001fe400078610ff */
[----:B------:R-:W-:-:S02]  /*20c0*/  R2UR UR8, R28 ;  /* 0x000000001c0872ca */ /* 0x000fc400000e0000 */
[C---:B------:R-:W-:Y:S02]  /*20d0*/  R2UR UR9, R29.reuse ;  /* 0x000000001d0972ca */ /* 0x040fe400000e0000 */
[C---:B------:R-:W-:Y:S02]  /*20e0*/  R2UR UR6, R28.reuse ;  /* 0x000000001c0672ca */ /* 0x040fe400000e0000 */
[C---:B------:R-:W-:Y:S02]  /*20f0*/  R2UR UR7, R29.reuse ;  /* 0x000000001d0772ca */ /* 0x040fe400000e0000 */
        /* <DEDUP_REMOVED lines=15> */
.L_x_14:
[----:B------:R-:W-:Y:S05]  /*21f0*/  @P2 BRA `(.L_x_12) ;  /* 0x0000000000f02947 */ /* 0x000fea0003800000 */
[----:B------:R-:W0:Y:S01]  /*2200*/  S2R R19, SR_LANEID ;  /* 0x0000000000137919 */ /* 0x000e220000000000 */
[----:B------:R-:W1:Y:S01]  /*2210*/  LDC.64 R16, c[0x0][0x388] ;  /* 0x0000e200ff107b82 */ /* 0x000e620000000a00 */
[----:B------:R-:W-:Y:S01]  /*2220*/  VIADD R18, R26, 0x20 ;  /* 0x000000201a127836 */ /* 0x000fe20000000000 */
[----:B------:R-:W-:Y:S01]  /*2230*/  SHF.R.U32.HI R32, RZ, 0x1, R30 ;  /* 0x00000001ff207819 */ /* 0x000fe2000001161e */
[----:B------:R-:W-:Y:S01]  /*2240*/  IMAD.MOV.U32 R23, RZ, RZ, RZ ;  /* 0x000000ffff177224 */ /* 0x000fe200078e00ff */
[----:B------:R-:W-:Y:S01]  /*2250*/  SHF.R.U32.HI R34, RZ, 0x1, R27 ;  /* 0x00000001ff227819 */ /* 0x000fe2000001161b */
[----:B------:R-:W-:Y:S01]  /*2260*/  IMAD R18, R18, R27, RZ ;  /* 0x0000001b12127224 */ /* 0x000fe200078e02ff */
[----:B------:R-:W-:Y:S05]  /*2270*/  WARPSYNC.ALL ;  /* 0x0000000000007948 */ /* 0x000fea0003800000 */
[----:B------:R-:W-:-:S02]  /*2280*/  IADD3 R24, P2, PT, R20, R18, RZ ;  /* 0x0000001214187210 */ /* 0x000fc40007f5e0ff */
[----:B------:R-:W-:Y:S02]  /*2290*/  R2UR UR4, R28 ;  /* 0x000000001c0472ca */ /* 0x000fe400000e0000 */
[----:B------:R-:W-:Y:S02]  /*22a0*/  LEA.HI.X.SX32 R31, R18, R7, 0x1, P2 ;  /* 0x00000007121f7211 */ /* 0x000fe400010f0eff */
[C---:B------:R-:W-:Y:S02]  /*22b0*/  R2UR UR5, R29.reuse ;  /* 0x000000001d0572ca */ /* 0x040fe400000e0000 */
[C---:B------:R-:W-:Y:S02]  /*22c0*/  R2UR UR8, R28.reuse ;  /* 0x000000001c0872ca */ /* 0x040fe400000e0000 */
[----:B------:R-:W-:Y:S02]  /*22d0*/  R2UR UR9, R29 ;  /* 0x000000001d0972ca */ /* 0x000fe400000e0000 */
[----:B------:R-:W-:-:S02]  /*22e0*/  R2UR UR6, R28 ;  /* 0x000000001c0672ca */ /* 0x000fc400000e0000 */
[C---:B-1----:R-:W-:Y:S02]  /*22f0*/  LEA R25, P2, R24.reuse, R16, 0x1 ;  /* 0x0000001018197211 */ /* 0x042fe400078408ff */
[----:B------:R-:W-:Y:S02]  /*2300*/  R2UR UR7, R29 ;  /* 0x000000001d0772ca */ /* 0x000fe400000e0000 */
[----:B------:R-:W-:Y:S02]  /*2310*/  LEA.HI.X R31, R24, R17, R31, 0x1, P2 ;  /* 0x00000011181f7211 */ /* 0x000fe400010f0c1f */
[----:B0-----:R-:W-:Y:S01]  /*2320*/  LOP3.LUT R22, R19, 0x3, RZ, 0xc0, !PT ;  /* 0x0000000313167812 */ /* 0x001fe200078ec0ff */
[----:B------:R-:W0:Y:S01]  /*2330*/  LDC.64 R16, c[0x0][0x380] ;  /* 0x0000e000ff107b82 */ /* 0x000e220000000a00 */
[----:B------:R-:W-:Y:S02]  /*2340*/  SHF.R.U32.HI R33, RZ, 0x2, R19 ;  /* 0x00000002ff217819 */ /* 0x000fe40000011613 */
[----:B------:R-:W-:-:S02]  /*2350*/  R2UR UR10, R28 ;  /* 0x000000001c0a72ca */ /* 0x000fc400000e0000 */
[----:B------:R-:W-:Y:S01]  /*2360*/  R2UR UR11, R29 ;  /* 0x000000001d0b72ca */ /* 0x000fe200000e0000 */
[----:B------:R-:W-:-:S04]  /*2370*/  IMAD.WIDE.U32 R18, R33, R32, R22 ;  /* 0x0000002021127225 */ /* 0x000fc800078e0016 */
[----:B------:R-:W-:-:S04]  /*2380*/  IMAD.WIDE.U32 R22, R33, R34, R22 ;  /* 0x0000002221167225 */ /* 0x000fc800078e0016 */
[----:B------:R-:W-:Y:S01]  /*2390*/  IMAD R32, R4, R30, RZ ;  /* 0x0000001e04207224 */ /* 0x000fe200078e02ff */
[----:B------:R-:W-:-:S03]  /*23a0*/  LEA R24, P2, R22, R25, 0x2 ;  /* 0x0000001916187211 */ /* 0x000fc600078410ff */
[----:B------:R-:W-:Y:S01]  /*23b0*/  IMAD.SHL.U32 R33, R32, 0x10, RZ ;  /* 0x0000001020217824 */ /* 0x000fe200078e00ff */
[----:B------:R-:W-:-:S03]  /*23c0*/  LEA.HI.X R25, R22, R31, R23, 0x2, P2 ;  /* 0x0000001f16197211 */ /* 0x000fc600010f1417 */
[----:B------:R-:W-:Y:S02]  /*23d0*/  IMAD.WIDE.U32 R22, R27, 0x10, R24 ;  /* 0x000000101b167825 */ /* 0x000fe400078e0018 */
[----:B------:R-:W2:Y:S01]  /*23e0*/  LDG.E R31, desc[UR4][R24.64] ;  /* 0x00000004181f7981 */ /* 0x000ea2000c1e1900 */
[----:B------:R-:W-:-:S03]  /*23f0*/  IADD3 R32, P2, PT, R33, R26, RZ ;  /* 0x0000001a21207210 */ /* 0x000fc60007f5e0ff */
[----:B------:R-:W3:Y:S01]  /*2400*/  LDG.E R26, desc[UR6][R22.64] ;  /* 0x00000006161a7981 */ /* 0x000ee2000c1e1900 */
[----:B------:R-:W-:-:S03]  /*2410*/  LEA.HI.X.SX32 R33, R33, RZ, 0x1, P2 ;  /* 0x000000ff21217211 */ /* 0x000fc600010f0eff */
[----:B------:R-:W4:Y:S01]  /*2420*/  LDG.E R24, desc[UR8][R24.64+0x10] ;  /* 0x0000100818187981 */ /* 0x000f22000c1e1900 */
[----:B0-----:R-:W-:-:S03]  /*2430*/  LEA R35, P2, R32, R16, 0x1 ;  /* 0x0000001020237211 */ /* 0x001fc600078408ff */
[----:B------:R0:W5:Y:S01]  /*2440*/  LDG.E R25, desc[UR10][R22.64+0x10] ;  /* 0x0000100a16197981 */ /* 0x000162000c1e1900 */
[----:B------:R-:W-:Y:S02]  /*2450*/  LEA.HI.X R17, R32, R17, R33, 0x1, P2 ;  /* 0x0000001120117211 */ /* 0x000fe400010f0c21 */
[C---:B------:R-:W-:Y:S02]  /*2460*/  R2UR UR4, R28.reuse ;  /* 0x000000001c0472ca */ /* 0x040fe400000e0000 */
[C---:B------:R-:W-:Y:S02]  /*2470*/  R2UR UR5, R29.reuse ;  /* 0x000000001d0572ca */ /* 0x040fe400000e0000 */
[----:B------:R-:W-:Y:S02]  /*2480*/  R2UR UR8, R28 ;  /* 0x000000001c0872ca */ /* 0x000fe400000e0000 */
[----:B------:R-:W-:Y:S02]  /*2490*/  R2UR UR9, R29 ;  /* 0x000000001d0972ca */ /* 0x000fe400000e0000 */
[----:B0-----:R-:W-:-:S02]  /*24a0*/  LEA R22, P2, R18, R35, 0x2 ;  /* 0x0000002312167211 */ /* 0x001fc400078410ff */
[C---:B------:R-:W-:Y:S02]  /*24b0*/  R2UR UR6, R28.reuse ;  /* 0x000000001c0672ca */ /* 0x040fe400000e0000 */
[C---:B------:R-:W-:Y:S02]  /*24c0*/  R2UR UR7, R29.reuse ;  /* 0x000000001d0772ca */ /* 0x040fe400000e0000 */
[----:B------:R-:W-:Y:S02]  /*24d0*/  R2UR UR10, R28 ;  /* 0x000000001c0a72ca */ /* 0x000fe400000e0000 */
[----:B------:R-:W-:Y:S02]  /*24e0*/  R2UR UR11, R29 ;  /* 0x000000001d0b72ca */ /* 0x000fe400000e0000 */
[----:B------:R-:W-:-:S03]  /*24f0*/  LEA.HI.X R23, R18, R17, R19, 0x2, P2 ;  /* 0x0000001112177211 */ /* 0x000fc600010f1413 */
[----:B------:R-:W-:Y:S02]  /*2500*/  IMAD.WIDE.U32 R32, R30, 0x10, R22 ;  /* 0x000000101e207825 */ /* 0x000fe400078e0016 */
[----:B------:R-:W5:Y:S04]  /*2510*/  LDG.E R16, desc[UR4][R22.64+0x40] ;  /* 0x0000400416107981 */ /* 0x000f68000c1e1900 */
[----:B------:R2:W5:Y:S04]  /*2520*/  LDG.E R18, desc[UR8][R22.64+0x50] ;  /* 0x0000500816127981 */ /* 0x000568000c1e1900 */
[----:B------:R-:W5:Y:S04]  /*2530*/  LDG.E R17, desc[UR6][R32.64+0x40] ;  /* 0x0000400620117981 */ /* 0x000f68000c1e1900 */
[----:B------:R-:W5:Y:S04]  /*2540*/  LDG.E R19, desc[UR10][R32.64+0x50] ;  /* 0x0000500a20137981 */ /* 0x000f68000c1e1900 */
[----:B--2---:R-:W-:Y:S04]  /*2550*/  MOVM.16.MT88 R22, R31 ;  /* 0x000000001f16723a */ /* 0x004fe80000000000 */
[----:B---3--:R-:W0:Y:S04]  /*2560*/  MOVM.16.MT88 R23, R26 ;  /* 0x000000001a17723a */ /* 0x008e280000000000 */
[----:B----4-:R-:W-:Y:S04]  /*2570*/  MOVM.16.MT88 R24, R24 ;  /* 0x000000001818723a */ /* 0x010fe80000000000 */
[----:B-----5:R-:W1:Y:S01]  /*2580*/  MOVM.16.MT88 R25, R25 ;  /* 0x000000001919723a */ /* 0x020e620000000000 */
[C---:B0-----:R-:W-:Y:S08]  /*2590*/  HMMA.16816.F32 R8, R16.reuse, R22, R8 ;  /* 0x000000161008723c */ /* 0x041ff00000001808 */
[----:B-1----:R-:W-:-:S15]  /*25a0*/  HMMA.16816.F32 R12, R16, R24, R12 ;  /* 0x00000018100c723c */ /* 0x002fde000000180c */
[----:B------:R-:W-:-:S05]  /*25b0*/  NOP ;  /* 0x0000000000007918 */ /* 0x000fca0000000000 */
.L_x_12:
[----:B------:R-:W-:Y:S05]  /*25c0*/  @!P0 BRA `(.L_x_15) ;  /* 0x0000000000ec8947 */ /* 0x000fea0003800000 */
[----:B------:R-:W0:Y:S01]  /*25d0*/  S2R R18, SR_LANEID ;  /* 0x0000000000127919 */ /* 0x000e220000000000 */
[----:B------:R-:W1:Y:S01]  /*25e0*/  LDCU.64 UR4, c[0x0][0x390] ;  /* 0x00007200ff0477ac */ /* 0x000e620008000a00 */
[----:B------:R-:W-:Y:S01]  /*25f0*/  IMAD R16, R4, R27, RZ ;  /* 0x0000001b04107224 */ /* 0x000fe200078e02ff */
[----:B------:R-:W-:-:S03]  /*2600*/  SHF.R.U32.HI R27, RZ, 0x1, R27 ;  /* 0x00000001ff1b7819 */ /* 0x000fc6000001161b */
[----:B------:R-:W-:-:S05]  /*2610*/  IMAD.SHL.U32 R17, R16, 0x10, RZ ;  /* 0x0000001010117824 */ /* 0x000fca00078e00ff */
[----:B------:R-:W-:-:S04]  /*2620*/  IADD3 R20, P0, PT, R20, R17, RZ ;  /* 0x0000001114147210 */ /* 0x000fc80007f1e0ff */
[----:B------:R-:W-:Y:S01]  /*2630*/  LEA.HI.X.SX32 R7, R17, R7, 0x1, P0 ;  /* 0x0000000711077211 */ /* 0x000fe200000f0eff */
[----:B------:R-:W-:Y:S01]  /*2640*/  IMAD.MOV.U32 R17, RZ, RZ, RZ ;  /* 0x000000ffff117224 */ /* 0x000fe200078e00ff */
[----:B-1----:R-:W-:-:S04]  /*2650*/  LEA R23, P0, R20, UR4, 0x2 ;  /* 0x0000000414177c11 */ /* 0x002fc8000f8010ff */
[----:B------:R-:W-:Y:S01]  /*2660*/  LEA.HI.X R7, R20, UR5, R7, 0x2, P0 ;  /* 0x0000000514077c11 */ /* 0x000fe200080f1407 */
[----:B------:R-:W-:Y:S05]  /*2670*/  WARPSYNC.ALL ;  /* 0x0000000000007948 */ /* 0x000fea0003800000 */
[----:B------:R-:W-:Y:S02]  /*2680*/  R2UR UR4, R28 ;  /* 0x000000001c0472ca */ /* 0x000fe400000e0000 */
[----:B------:R-:W-:Y:S02]  /*2690*/  R2UR UR5, R29 ;  /* 0x000000001d0572ca */ /* 0x000fe400000e0000 */
[----:B0-----:R-:W-:-:S02]  /*26a0*/  LOP3.LUT R16, R18, 0x3, RZ, 0xc0, !PT ;  /* 0x0000000312107812 */ /* 0x001fc400078ec0ff */
[----:B------:R-:W-:Y:S02]  /*26b0*/  SHF.R.U32.HI R19, RZ, 0x2, R18 ;  /* 0x00000002ff137819 */ /* 0x000fe40000011612 */
[C---:B------:R-:W-:Y:S02]  /*26c0*/  R2UR UR6, R28.reuse ;  /* 0x000000001c0672ca */ /* 0x040fe400000e0000 */
[----:B------:R-:W-:Y:S01]  /*26d0*/  R2UR UR7, R29 ;  /* 0x000000001d0772ca */ /* 0x000fe200000e0000 */
[----:B------:R-:W-:Y:S01]  /*26e0*/  IMAD.WIDE.U32 R16, R19, R27, R16 ;  /* 0x0000001b13107225 */ /* 0x000fe200078e0010 */
[----:B------:R-:W-:Y:S02]  /*26f0*/  R2UR UR8, R28 ;  /* 0x000000001c0872ca */ /* 0x000fe400000e0000 */
[----:B------:R-:W-:Y:S02]  /*2700*/  R2UR UR9, R29 ;  /* 0x000000001d0972ca */ /* 0x000fe400000e0000 */
[----:B------:R-:W-:-:S04]  /*2710*/  LEA R22, P0, R16, R23, 0x3 ;  /* 0x0000001710167211 */ /* 0x000fc800078018ff */
[----:B------:R-:W-:-:S05]  /*2720*/  LEA.HI.X R23, R16, R7, R17, 0x3, P0 ;  /* 0x0000000710177211 */ /* 0x000fca00000f1c11 */
[----:B------:R-:W2:Y:S01]  /*2730*/  LDG.E.64 R30, desc[UR4][R22.64] ;  /* 0x00000004161e7981 */ /* 0x000ea2000c1e1b00 */
[C---:B------:R-:W-:Y:S01]  /*2740*/  R2UR UR4, R28.reuse ;  /* 0x000000001c0472ca */ /* 0x040fe200000e0000 */
[----:B------:R-:W-:Y:S01]  /*2750*/  IMAD.WIDE.U32 R16, R27, 0x40, R22 ;  /* 0x000000401b107825 */ /* 0x000fe200078e0016 */
[----:B------:R-:W-:Y:S01]  /*2760*/  R2UR UR5, R29 ;  /* 0x000000001d0572ca */ /* 0x000fe200000e0000 */
[----:B------:R-:W3:Y:S04]  /*2770*/  LDG.E.64 R24, desc[UR8][R22.64+0x20] ;  /* 0x0000200816187981 */ /* 0x000ee8000c1e1b00 */
[----:B------:R-:W4:Y:S08]  /*2780*/  LDG.E.64 R26, desc[UR6][R16.64] ;  /* 0x00000006101a7981 */ /* 0x000f30000c1e1b00 */
[----:B------:R-:W5:Y:S01]  /*2790*/  LDG.E.64 R18, desc[UR4][R16.64+0x20] ;  /* 0x0000200410127981 */ /* 0x000f62000c1e1b00 */
[----:B------:R-:W2:Y:S01]  /*27a0*/  LDCU UR4, c[0x0][0x3a8] ;  /* 0x00007500ff0477ac */ /* 0x000ea20008000800 */
[----:B------:R-:W0:Y:S01]  /*27b0*/  LDCU UR5, c[0x0][0x3a4] ;  /* 0x00007480ff0577ac */ /* 0x000e220008000800 */
[----:B------:R-:W-:-:S02]  /*27c0*/  R2UR UR6, R28 ;  /* 0x000000001c0672ca */ /* 0x000fc400000e0000 */
[C---:B------:R-:W-:Y:S02]  /*27d0*/  R2UR UR7, R29.reuse ;  /* 0x000000001d0772ca */ /* 0x040fe400000e0000 */
[C---:B------:R-:W-:Y:S02]  /*27e0*/  R2UR UR8, R28.reuse ;  /* 0x000000001c0872ca */ /* 0x040fe400000e0000 */
[C---:B------:R-:W-:Y:S02]  /*27f0*/  R2UR UR9, R29.reuse ;  /* 0x000000001d0972ca */ /* 0x040fe400000e0000 */
[C---:B------:R-:W-:Y:S02]  /*2800*/  R2UR UR10, R28.reuse ;  /* 0x000000001c0a72ca */ /* 0x040fe400000e0000 */
[----:B------:R-:W-:Y:S02]  /*2810*/  R2UR UR11, R29 ;  /* 0x000000001d0b72ca */ /* 0x000fe400000e0000 */
[----:B------:R-:W-:-:S02]  /*2820*/  R2UR UR12, R28 ;  /* 0x000000001c0c72ca */ /* 0x000fc400000e0000 */
[----:B------:R-:W-:Y:S01]  /*2830*/  R2UR UR13, R29 ;  /* 0x000000001d0d72ca */ /* 0x000fe200000e0000 */
[----:B--2---:R-:W-:Y:S01]  /*2840*/  FMUL R20, R31, UR4 ;  /* 0x000000041f147c20 */ /* 0x004fe20008400000 */
[----:B------:R-:W-:-:S03]  /*2850*/  FMUL R7, R30, UR4 ;  /* 0x000000041e077c20 */ /* 0x000fc60008400000 */
[----:B0-----:R-:W-:Y:S01]  /*2860*/  FFMA R9, R9, UR5, R20 ;  /* 0x0000000509097c23 */ /* 0x001fe20008000014 */
[----:B------:R-:W-:Y:S01]  /*2870*/  FFMA R8, R8, UR5, R7 ;  /* 0x0000000508087c23 */ /* 0x000fe20008000007 */
[----:B---3--:R-:W-:Y:S01]  /*2880*/  FMUL R20, R25, UR4 ;  /* 0x0000000419147c20 */ /* 0x008fe20008400000 */
[----:B----4-:R-:W-:Y:S01]  /*2890*/  FMUL R31, R26, UR4 ;  /* 0x000000041a1f7c20 */ /* 0x010fe20008400000 */
[----:B------:R-:W-:Y:S01]  /*28a0*/  FMUL R26, R27, UR4 ;  /* 0x000000041b1a7c20 */ /* 0x000fe20008400000 */
[----:B------:R-:W-:Y:S01]  /*28b0*/  FMUL R7, R24, UR4 ;  /* 0x0000000418077c20 */ /* 0x000fe20008400000 */
[----:B------:R-:W-:Y:S01]  /*28c0*/  FFMA R13, R13, UR5, R20 ;  /* 0x000000050d0d7c23 */ /* 0x000fe20008000014 */
[----:B------:R-:W-:Y:S01]  /*28d0*/  FFMA R10, R10, UR5, R31 ;  /* 0x000000050a0a7c23 */ /* 0x000fe2000800001f */
[----:B------:R-:W-:Y:S01]  /*28e0*/  FFMA R11, R11, UR5, R26 ;  /* 0x000000050b0b7c23 */ /* 0x000fe2000800001a */
[----:B-----5:R-:W-:Y:S01]  /*28f0*/  FMUL R25, R18, UR4 ;  /* 0x0000000412197c20 */ /* 0x020fe20008400000 */
[----:B------:R-:W-:Y:S01]  /*2900*/  FMUL R18, R19, UR4 ;  /* 0x0000000413127c20 */ /* 0x000fe20008400000 */
[----:B------:R-:W-:-:S02]  /*2910*/  FFMA R12, R12, UR5, R7 ;  /* 0x000000050c0c7c23 */ /* 0x000fc40008000007 */
[----:B------:R-:W-:Y:S01]  /*2920*/  FFMA R14, R14, UR5, R25 ;  /* 0x000000050e0e7c23 */ /* 0x000fe20008000019 */
[----:B------:R-:W-:Y:S01]  /*2930*/  FFMA R15, R15, UR5, R18 ;  /* 0x000000050f0f7c23 */ /* 0x000fe20008000012 */
[----:B------:R0:W-:Y:S04]  /*2940*/  STG.E.64 desc[UR6][R22.64], R8 ;  /* 0x0000000816007986 */ /* 0x0001e8000c101b06 */
[----:B------:R0:W-:Y:S04]  /*2950*/  STG.E.64 desc[UR8][R16.64], R10 ;  /* 0x0000000a10007986 */ /* 0x0001e8000c101b08 */
[----:B------:R0:W-:Y:S04]  /*2960*/  STG.E.64 desc[UR10][R22.64+0x20], R12 ;  /* 0x0000200c16007986 */ /* 0x0001e8000c101b0a */
[----:B------:R0:W-:Y:S02]  /*2970*/  STG.E.64 desc[UR12][R16.64+0x20], R14 ;  /* 0x0000200e10007986 */ /* 0x0001e4000c101b0c */
.L_x_15:
[----:B------:R-:W-:Y:S05]  /*2980*/  @!P1 BRA `(.L_x_16) ;  /* 0xffffffdc00f09947 */ /* 0x000fea000383ffff */
.L_x_5:
[----:B------:R-:W-:Y:S05]  /*2990*/  BSYNC.RECONVERGENT B0 ;  /* 0x0000000000007941 */ /* 0x000fea0003800200 */
.L_x_4:
[----:B------:R-:W-:-:S05]  /*29a0*/  IMAD.IADD R4, R0, 0x1, R4 ;  /* 0x0000000100047824 */ /* 0x000fca00078e0204 */
[----:B------:R-:W-:-:S13]  /*29b0*/  ISETP.GE.AND P0, PT, R4, R6, PT ;  /* 0x000000060400720c */ /* 0x000fda0003f06270 */
[----:B------:R-:W-:Y:S05]  /*29c0*/  @!P0 BRA `(.L_x_17) ;  /* 0xffffffdc00d08947 */ /* 0x000fea000383ffff */
[----:B------:R-:W-:Y:S05]  /*29d0*/  EXIT ;  /* 0x000000000000794d */ /* 0x000fea0003800000 */
.L_x_3:
[----:B------:R-:W0:Y:S01]  /*29e0*/  I2F.U32.RP R7, R2 ;  /* 0x0000000200077306 */ /* 0x000e220000209000 */
[C---:B------:R-:W-:Y:S01]  /*29f0*/  IMAD.IADD R27, R2.reuse, 0x1, R3 ;  /* 0x00000001021b7824 */ /* 0x040fe200078e0203 */
[----:B------:R-:W-:Y:S01]  /*2a00*/  ISETP.NE.U32.AND P2, PT, R2, RZ, PT ;  /* 0x000000ff0200720c */ /* 0x000fe20003f45070 */
[----:B------:R-:W-:Y:S01]  /*2a10*/  IMAD.MOV R13, RZ, RZ, -R2 ;  /* 0x000000ffff0d7224 */ /* 0x000fe200078e0a02 */
[----:B------:R-:W1:Y:S01]  /*2a20*/  LDCU UR4, c[0x0][0x3a4] ;  /* 0x00007480ff0477ac */ /* 0x000e620008000800 */
[----:B------:R-:W-:Y:S01]  /*2a30*/  IMAD.SHL.U32 R26, R3, 0x10, RZ ;  /* 0x00000010031a7824 */ /* 0x000fe200078e00ff */
[CC--:B------:R-:W-:Y:S01]  /*2a40*/  ISETP.GE.AND P0, PT, R27.reuse, R5.reuse, PT ;  /* 0x000000051b00720c */ /* 0x0c0fe20003f06270 */
[C---:B------:R-:W-:Y:S01]  /*2a50*/  IMAD.SHL.U32 R24, R27.reuse, 0x10, RZ ;  /* 0x000000101b187824 */ /* 0x040fe200078e00ff */
[----:B------:R-:W-:Y:S02]  /*2a60*/  VIMNMX R10, PT, PT, R27, R5, !PT ;  /* 0x000000051b0a7248 */ /* 0x000fe40007fe0100 */
[----:B------:R-:W-:Y:S01]  /*2a70*/  SEL R11, RZ, 0x1, P0 ;  /* 0x00000001ff0b7807 */ /* 0x000fe20000000000 */
[----:B0-----:R-:W0:Y:S01]  /*2a80*/  MUFU.RCP R7, R7 ;  /* 0x0000000700077308 */ /* 0x001e220000001000 */
[----:B-1----:R-:W-:Y:S01]  /*2a90*/  FMUL R25, RZ, UR4 ;  /* 0x00000004ff197c20 */ /* 0x002fe20008400000 */
[----:B0-----:R-:W-:Y:S01]  /*2aa0*/  VIADD R8, R7, 0xffffffe ;  /* 0x0ffffffe07087836 */ /* 0x001fe20000000000 */
[----:B------:R-:W-:-:S05]  /*2ab0*/  IADD3 R7, PT, PT, R10, -R27, -R11 ;  /* 0x8000001b0a077210 */ /* 0x000fca0007ffe80b */
[----:B------:R0:W1:Y:S02]  /*2ac0*/  F2I.FTZ.U32.TRUNC.NTZ R9, R8 ;  /* 0x0000000800097305 */ /* 0x000064000021f000 */
[----:B0-----:R-:W-:Y:S02]  /*2ad0*/  IMAD.MOV.U32 R8, RZ, RZ, RZ ;  /* 0x000000ffff087224 */ /* 0x001fe400078e00ff */
[----:B-1----:R-:W-:-:S04]  /*2ae0*/  IMAD R13, R13, R9, RZ ;  /* 0x000000090d0d7224 */ /* 0x002fc800078e02ff */
[----:B------:R-:W-:-:S06]  /*2af0*/  IMAD.HI.U32 R12, R9, R13, R8 ;  /* 0x0000000d090c7227 */ /* 0x000fcc00078e0008 */
[----:B------:R-:W-:-:S04]  /*2b00*/  IMAD.HI.U32 R8, R12, R7, RZ ;  /* 0x000000070c087227 */ /* 0x000fc800078e00ff */
[----:B------:R-:W-:-:S04]  /*2b10*/  IMAD.MOV R9, RZ, RZ, -R8 ;  /* 0x000000ffff097224 */ /* 0x000fc800078e0a08 */
[----:B------:R-:W-:-:S05]  /*2b20*/  IMAD R7, R2, R9, R7 ;  /* 0x0000000902077224 */ /* 0x000fca00078e0207 */
[----:B------:R-:W-:-:S13]  /*2b30*/  ISETP.GE.U32.AND P0, PT, R7, R2, PT ;  /* 0x000000020700720c */ /* 0x000fda0003f06070 */
[----:B------:R-:W-:Y:S02]  /*2b40*/  @P0 IMAD.IADD R7, R7, 0x1, -R2 ;  /* 0x0000000107070824 */ /* 0x000fe400078e0a02 */
[----:B------:R-:W-:-:S03]  /*2b50*/  @P0 VIADD R8, R8, 0x1 ;  /* 0x0000000108080836 */ /* 0x000fc60000000000 */
[----:B------:R-:W-:Y:S01]  /*2b60*/  ISETP.GE.U32.AND P1, PT, R7, R2, PT ;  /* 0x000000020700720c */ /* 0x000fe20003f26070 */
[----:B------:R-:W-:-:S04]  /*2b70*/  IMAD.IADD R7, R2, 0x1, R27 ;  /* 0x0000000102077824 */ /* 0x000fc800078e021b */
[----:B------:R-:W-:Y:S02]  /*2b80*/  IMAD.SHL.U32 R9, R7, 0x10, RZ ;  /* 0x0000001007097824 */ /* 0x000fe400078e00ff */
[----:B------:R-:W-:-:S06]  /*2b90*/  IMAD.IADD R10, R2, 0x1, R7 ;  /* 0x00000001020a7824 */ /* 0x000fcc00078e0207 */
[----:B------:R-:W-:Y:S01]  /*2ba0*/  @P1 VIADD R8, R8, 0x1 ;  /* 0x0000000108081836 */ /* 0x000fe20000000000 */
[----:B------:R-:W-:-:S05]  /*2bb0*/  @!P2 LOP3.LUT R8, RZ, R2, RZ, 0x33, !PT ;  /* 0x00000002ff08a212 */ /* 0x000fca00078e33ff */
[----:B------:R-:W-:-:S07]  /*2bc0*/  IMAD.IADD R8, R11, 0x1, R8 ;  /* 0x000000010b087824 */ /* 0x000fce00078e0208 */
.L_x_29:
[----:B------:R-:W-:Y:S01]  /*2bd0*/  ISETP.GE.AND P0, PT, R3, R5, PT ;  /* 0x000000050300720c */ /* 0x000fe20003f06270 */
[----:B------:R-:W-:-:S12]  /*2be0*/  BSSY.RECONVERGENT B0, `(.L_x_18) ;  /* 0x0000187000007945 */ /* 0x000fd80003800200 */
[----:B0-----:R-:W-:Y:S05]  /*2bf0*/  @P0 BRA `(.L_x_19) ;  /* 0x0000001800140947 */ /* 0x001fea0003800000 */
[----:B------:R-:W0:Y:S01]  /*2c00*/  LDC R23, c[0x0][0x39c] ;  /* 0x0000e700ff177b82 */ /* 0x000e220000000800 */
[----:B------:R-:W-:Y:S01]  /*2c10*/  LOP3.LUT R30, R8, 0x3, RZ, 0xc0, !PT ;  /* 0x00000003081e7812 */ /* 0x000fe200078ec0ff */
[----:B------:R-:W-:Y:S01]  /*2c20*/  IMAD.SHL.U32 R11, R4, 0x10, RZ ;  /* 0x00000010040b7824 */ /* 0x000fe200078e00ff */
[----:B------:R-:W-:Y:S01]  /*2c30*/  BSSY.RECONVERGENT B1, `(.L_x_20) ;  /* 0x00000a8000017945 */ /* 0x000fe20003800200 */
[----:B------:R-:W-:Y:S01]  /*2c40*/  IMAD.MOV.U32 R32, RZ, RZ, R3 ;  /* 0x000000ffff207224 */ /* 0x000fe200078e0003 */
[----:B------:R-:W-:Y:S01]  /*2c50*/  ISETP.NE.AND P0, PT, R30, 0x3, PT ;  /* 0x000000031e00780c */ /* 0x000fe20003f05270 */
[----:B0-----:R-:W-:-:S05]  /*2c60*/  IMAD R12, R11, R23, RZ ;  /* 0x000000170b0c7224 */ /* 0x001fca00078e02ff */
[----:B------:R-:W-:-:S07]  /*2c70*/  SHF.R.S32.HI R13, RZ, 0x1f, R12 ;  /* 0x0000001fff0d7819 */ /* 0x000fce000001140c */
[----:B------:R-:W-:Y:S05]  /*2c80*/  @!P0 BRA `(.L_x_21) ;  /* 0x0000000800888947 */ /* 0x000fea0003800000 */
[----:B------:R-:W0:Y:S01]  /*2c90*/  LDC R22, c[0x0][0x398] ;  /* 0x0000e600ff167b82 */ /* 0x000e220000000800 */
[----:B------:R-:W-:Y:S02]  /*2ca0*/  ISETP.GE.AND P0, PT, R26, R23, PT ;  /* 0x000000171a00720c */ /* 0x000fe40003f06270 */
[----:B------:R-:W-:Y:S02]  /*2cb0*/  ISETP.NE.AND P1, PT, R30, RZ, PT ;  /* 0x000000ff1e00720c */ /* 0x000fe40003f25270 */
[----:B0-----:R-:W-:-:S13]  /*2cc0*/  ISETP.GE.OR P0, PT, R11, R22, P0 ;  /* 0x000000160b00720c */ /* 0x001fda0000706670 */
[----:B------:R-:W-:Y:S05]  /*2cd0*/  @P0 BRA `(.L_x_22) ;  /* 0x0000000000c00947 */ /* 0x000fea0003800000 */
[----:B------:R-:W0:Y:S01]  /*2ce0*/  S2R R15, SR_LANEID ;  /* 0x00000000000f7919 */ /* 0x000e220000000000 */
[----:B------:R-:W1:Y:S01]  /*2cf0*/  LDCU.64 UR4, c[0x0][0x390] ;  /* 0x00007200ff0477ac */ /* 0x000e620008000a00 */
[C---:B------:R-:W-:Y:S02]  /*2d00*/  IADD3 R17, P0, PT, R26.reuse, R12, RZ ;  /* 0x0000000c1a117210 */ /* 0x040fe40007f1e0ff */
[----:B------:R-:W-:Y:S02]  /*2d10*/  SHF.R.U32.HI R33, RZ, 0x1, R23 ;  /* 0x00000001ff217819 */ /* 0x000fe40000011617 */
[----:B------:R-:W-:Y:S02]  /*2d20*/  LEA.HI.X.SX32 R16, R26, R13, 0x1, P0 ;  /* 0x0000000d1a107211 */ /* 0x000fe400000f0eff */
[----:B-1----:R-:W-:-:S04]  /*2d30*/  LEA R35, P0, R17, UR4, 0x2 ;  /* 0x0000000411237c11 */ /* 0x002fc8000f8010ff */
[----:B------:R-:W-:Y:S01]  /*2d40*/  LEA.HI.X R17, R17, UR5, R16, 0x2, P0 ;  /* 0x0000000511117c11 */ /* 0x000fe200080f1410 */
[----:B------:R-:W-:Y:S05]  /*2d50*/  WARPSYNC.ALL ;  /* 0x0000000000007948 */ /* 0x000fea0003800000 */
[----:B------:R-:W-:Y:S02]  /*2d60*/  R2UR UR4, R28 ;  /* 0x000000001c0472ca */ /* 0x000fe400000e0000 */
[----:B------:R-:W-:Y:S02]  /*2d70*/  R2UR UR5, R29 ;  /* 0x000000001d0572ca */ /* 0x000fe400000e0000 */
[----:B0-----:R-:W-:-:S02]  /*2d80*/  LOP3.LUT R14, R15, 0x3, RZ, 0xc0, !PT ;  /* 0x000000030f0e7812 */ /* 0x001fc400078ec0ff */
[----:B------:R-:W-:Y:S01]  /*2d90*/  SHF.R.U32.HI R19, RZ, 0x2, R15 ;  /* 0x00000002ff137819 */ /* 0x000fe2000001160f */
[----:B------:R-:W-:Y:S01]  /*2da0*/  IMAD.MOV.U32 R15, RZ, RZ, RZ ;  /* 0x000000ffff0f7224 */ /* 0x000fe200078e00ff */
[----:B------:R-:W-:Y:S02]  /*2db0*/  R2UR UR6, R28 ;  /* 0x000000001c0672ca */ /* 0x000fe400000e0000 */
[----:B------:R-:W-:Y:S01]  /*2dc0*/  R2UR UR7, R29 ;  /* 0x000000001d0772ca */ /* 0x000fe200000e0000 */
[----:B------:R-:W-:-:S03]  /*2dd0*/  IMAD.WIDE.U32 R14, R19, R33, R14 ;  /* 0x00000021130e7225 */ /* 0x000fc600078e000e */
[----:B------:R-:W-:-:S04]  /*2de0*/  LEA R34, P0, R14, R35, 0x3 ;  /* 0x000000230e227211 */ /* 0x000fc800078018ff */
[----:B------:R-:W-:Y:S02]  /*2df0*/  LEA.HI.X R35, R14, R17, R15, 0x3, P0 ;  /* 0x000000110e237211 */ /* 0x000fe400000f1c0f */
[----:B------:R-:W-:-:S03]  /*2e00*/  R2UR UR8, R28 ;  /* 0x000000001c0872ca */ /* 0x000fc600000e0000 */
[----:B------:R-:W2:Y:S01]  /*2e10*/  LDG.E.64 R20, desc[UR4][R34.64] ;  /* 0x0000000422147981 */ /* 0x000ea2000c1e1b00 */
[----:B------:R-:W-:Y:S01]  /*2e20*/  R2UR UR4, R28 ;  /* 0x000000001c0472ca */ /* 0x000fe200000e0000 */
[----:B------:R-:W-:Y:S01]  /*2e30*/  IMAD.WIDE.U32 R32, R33, 0x40, R34 ;  /* 0x0000004021207825 */ /* 0x000fe200078e0022 */
[C---:B------:R-:W-:Y:S01]  /*2e40*/  R2UR UR5, R29.reuse ;  /* 0x000000001d0572ca */ /* 0x040fe200000e0000 */
[----:B------:R-:W3:Y:S01]  /*2e50*/  LDG.E.64 R18, desc[UR6][R34.64+0x20] ;  /* 0x0000200622127981 */ /* 0x000ee2000c1e1b00 */
[----:B------:R-:W-:-:S11]  /*2e60*/  R2UR UR9, R29 ;  /* 0x000000001d0972ca */ /* 0x000fd600000e0000 */
[----:B------:R-:W4:Y:S01]  /*2e70*/  LDG.E.64 R16, desc[UR4][R32.64] ;  /* 0x0000000420107981 */ /* 0x000f22000c1e1b00 */
[----:B------:R-:W2:Y:S03]  /*2e80*/  LDCU UR4, c[0x0][0x3a8] ;  /* 0x00007500ff0477ac */ /* 0x000ea60008000800 */
[----:B------:R-:W5:Y:S01]  /*2e90*/  LDG.E.64 R14, desc[UR8][R32.64+0x20] ;  /* 0x00002008200e7981 */ /* 0x000f62000c1e1b00 */
[C---:B------:R-:W-:Y:S02]  /*2ea0*/  R2UR UR6, R28.reuse ;  /* 0x000000001c0672ca */ /* 0x040fe400000e0000 */
[C---:B------:R-:W-:Y:S02]  /*2eb0*/  R2UR UR7, R29.reuse ;  /* 0x000000001d0772ca */ /* 0x040fe400000e0000 */
[----:B------:R-:W-:Y:S02]  /*2ec0*/  R2UR UR8, R28 ;  /* 0x000000001c0872ca */ /* 0x000fe400000e0000 */
[----:B------:R-:W-:-:S02]  /*2ed0*/  R2UR UR9, R29 ;  /* 0x000000001d0972ca */ /* 0x000fc400000e0000 */
[----:B------:R-:W-:Y:S02]  /*2ee0*/  R2UR UR10, R28 ;  /* 0x000000001c0a72ca */ /* 0x000fe400000e0000 */
[----:B------:R-:W-:Y:S01]  /*2ef0*/  R2UR UR11, R29 ;  /* 0x000000001d0b72ca */ /* 0x000fe200000e0000 */
[--C-:B--2---:R-:W-:Y:S01]  /*2f00*/  FFMA R20, R20, UR4, R25.reuse ;  /* 0x0000000414147c23 */ /* 0x104fe20008000019 */
[----:B------:R-:W-:-:S05]  /*2f10*/  FFMA R21, R21, UR4, R25 ;  /* 0x0000000415157c23 */ /* 0x000fca0008000019 */
[----:B------:R0:W-:Y:S01]  /*2f20*/  STG.E.64 desc[UR6][R34.64], R20 ;  /* 0x0000001422007986 */ /* 0x0001e2000c101b06 */
[----:B------:R-:W-:Y:S02]  /*2f30*/  R2UR UR6, R28 ;  /* 0x000000001c0672ca */ /* 0x000fe400000e0000 */
[----:B------:R-:W-:Y:S01]  /*2f40*/  R2UR UR7, R29 ;  /* 0x000000001d0772ca */ /* 0x000fe200000e0000 */
[--C-:B---3--:R-:W-:Y:S01]  /*2f50*/  FFMA R18, R18, UR4, R25.reuse ;  /* 0x0000000412127c23 */ /* 0x108fe20008000019 */
[--C-:B------:R-:W-:Y:S01]  /*2f60*/  FFMA R19, R19, UR4, R25.reuse ;  /* 0x0000000413137c23 */ /* 0x100fe20008000019 */
[--C-:B----4-:R-:W-:Y:S01]  /*2f70*/  FFMA R16, R16, UR4, R25.reuse ;  /* 0x0000000410107c23 */ /* 0x110fe20008000019 */
[--C-:B------:R-:W-:Y:S01]  /*2f80*/  FFMA R17, R17, UR4, R25.reuse ;  /* 0x0000000411117c23 */ /* 0x100fe20008000019 */
[--C-:B-----5:R-:W-:Y:S01]  /*2f90*/  FFMA R14, R14, UR4, R25.reuse ;  /* 0x000000040e0e7c23 */ /* 0x120fe20008000019 */
[----:B------:R-:W-:-:S07]  /*2fa0*/  FFMA R15, R15, UR4, R25 ;  /* 0x000000040f0f7c23 */ /* 0x000fce0008000019 */
[----:B------:R0:W-:Y:S04]  /*2fb0*/  STG.E.64 desc[UR6][R32.64], R16 ;  /* 0x0000001020007986 */ /* 0x0001e8000c101b06 */
[----:B------:R0:W-:Y:S04]  /*2fc0*/  STG.E.64 desc[UR8][R34.64+0x20], R18 ;  /* 0x0000201222007986 */ /* 0x0001e8000c101b08 */
[----:B------:R0:W-:Y:S02]  /*2fd0*/  STG.E.64 desc[UR10][R32.64+0x20], R14 ;  /* 0x0000200e20007986 */ /* 0x0001e4000c101b0a */
.L_x_22:
[----:B0-----:R-:W-:Y:S01]  /*2fe0*/  IMAD.MOV.U32 R32, RZ, RZ, R27 ;  /* 0x000000ffff207224 */ /* 0x001fe200078e001b */
[----:B------:R-:W-:Y:S06]  /*2ff0*/  @!P1 BRA `(.L_x_21) ;  /* 0x0000000400ac9947 */ /* 0x000fec0003800000 */
[----:B------:R-:W-:Y:S02]  /*3000*/  ISETP.GE.AND P0, PT, R24, R23, PT ;  /* 0x000000171800720c */ /* 0x000fe40003f06270 */
[----:B------:R-:W-:Y:S02]  /*3010*/  ISETP.NE.AND P1, PT, R30, 0x1, PT ;  /* 0x000000011e00780c */ /* 0x000fe40003f25270 */
[----:B------:R-:W-:-:S13]  /*3020*/  ISETP.GE.OR P0, PT, R11, R22, P0 ;  /* 0x000000160b00720c */ /* 0x000fda0000706670 */
        /* <DEDUP_REMOVED lines=49> */
.L_x_23:
[----:B0-----:R-:W-:Y:S01]  /*3340*/  IMAD.MOV.U32 R32, RZ, RZ, R7 ;  /* 0x000000ffff207224 */ /* 0x001fe200078e0007 */
[----:B------:R-:W-:Y:S06]  /*3350*/  @!P1 BRA `(.L_x_21) ;  /* 0x0000000000d49947 */ /* 0x000fec0003800000 */
[----:B------:R-:W-:Y:S01]  /*3360*/  ISETP.GE.AND P0, PT, R9, R23, PT ;  /* 0x000000170900720c */ /* 0x000fe20003f06270 */
[----:B------:R-:W-:-:S03]  /*3370*/  IMAD.MOV.U32 R32, RZ, RZ, R10 ;  /* 0x000000ffff207224 */ /* 0x000fc600078e000a */
        /* <DEDUP_REMOVED lines=15> */
[C---:B------:R-:W-:Y:S02]  /*3470*/  R2UR UR6, R28.reuse ;  /* 0x000000001c0672ca */ /* 0x040fe400000e0000 */
[----:B------:R-:W-:Y:S01]  /*3480*/  R2UR UR7, R29 ;  /* 0x000000001d0772ca */ /* 0x000fe200000e0000 */
[----:B------:R-:W-:Y:S01]  /*3490*/  IMAD.WIDE.U32 R14, R19, R23, R14 ;  /* 0x00000017130e7225 */ /* 0x000fe200078e000e */
[----:B------:R-:W-:Y:S02]  /*34a0*/  R2UR UR8, R28 ;  /* 0x000000001c0872ca */ /* 0x000fe400000e0000 */
[----:B------:R-:W-:Y:S02]  /*34b0*/  R2UR UR9, R29 ;  /* 0x000000001d0972ca */ /* 0x000fe400000e0000 */
[----:B------:R-:W-:-:S02]  /*34c0*/  LEA R30, P0, R14, R31, 0x3 ;  /* 0x0000001f0e1e7211 */ /* 0x000fc400078018ff */
[----:B------:R-:W-:Y:S02]  /*34d0*/  R2UR UR10, R28 ;  /* 0x000000001c0a72ca */ /* 0x000fe400000e0000 */
[----:B------:R-:W-:Y:S02]  /*34e0*/  R2UR UR11, R29 ;  /* 0x000000001d0b72ca */ /* 0x000fe400000e0000 */
[----:B------:R-:W-:-:S03]  /*34f0*/  LEA.HI.X R31, R14, R17, R15, 0x3, P0 ;  /* 0x000000110e1f7211 */ /* 0x000fc600000f1c0f */
[----:B------:R-:W-:Y:S02]  /*3500*/  IMAD.WIDE.U32 R22, R23, 0x40, R30 ;  /* 0x0000004017167825 */ /* 0x000fe400078e001e */
[----:B------:R-:W2:Y:S01]  /*3510*/  LDG.E.64 R18, desc[UR4][R30.64] ;  /* 0x000000041e127981 */ /* 0x000ea2000c1e1b00 */
[----:B------:R-:W2:Y:S03]  /*3520*/  LDCU UR4, c[0x0][0x3a8] ;  /* 0x00007500ff0477ac */ /* 0x000ea60008000800 */
[----:B------:R-:W3:Y:S04]  /*3530*/  LDG.E.64 R14, desc[UR6][R22.64] ;  /* 0x00000006160e7981 */ /* 0x000ee8000c1e1b00 */
[----:B------:R-:W4:Y:S04]  /*3540*/  LDG.E.64 R20, desc[UR8][R30.64+0x20] ;  /* 0x000020081e147981 */ /* 0x000f28000c1e1b00 */
[----:B------:R-:W5:Y:S01]  /*3550*/  LDG.E.64 R16, desc[UR10][R22.64+0x20] ;  /* 0x0000200a16107981 */ /* 0x000f62000c1e1b00 */
        /* <DEDUP_REMOVED lines=8> */
[----:B------:R-:W-:Y:S02]  /*35e0*/  IMAD.MOV.U32 R32, RZ, RZ, R10 ;  /* 0x000000ffff207224 */ /* 0x000fe400078e000a */
[--C-:B--2---:R-:W-:Y:S01]  /*35f0*/  FFMA R18, R18, UR4, R25.reuse ;  /* 0x0000000412127c23 */ /* 0x104fe20008000019 */
[--C-:B------:R-:W-:Y:S01]  /*3600*/  FFMA R19, R19, UR4, R25.reuse ;  /* 0x0000000413137c23 */ /* 0x100fe20008000019 */
[--C-:B---3--:R-:W-:Y:S01]  /*3610*/  FFMA R14, R14, UR4, R25.reuse ;  /* 0x000000040e0e7c23 */ /* 0x108fe20008000019 */
[--C-:B------:R-:W-:Y:S01]  /*3620*/  FFMA R15, R15, UR4, R25.reuse ;  /* 0x000000040f0f7c23 */ /* 0x100fe20008000019 */
[--C-:B----4-:R-:W-:Y:S01]  /*3630*/  FFMA R20, R20, UR4, R25.reuse ;  /* 0x0000000414147c23 */ /* 0x110fe20008000019 */
[--C-:B------:R-:W-:Y:S01]  /*3640*/  FFMA R21, R21, UR4, R25.reuse ;  /* 0x0000000415157c23 */ /* 0x100fe20008000019 */
[----:B------:R0:W-:Y:S01]  /*3650*/  STG.E.64 desc[UR6][R30.64], R18 ;  /* 0x000000121e007986 */ /* 0x0001e2000c101b06 */
[--C-:B-----5:R-:W-:Y:S01]  /*3660*/  FFMA R16, R16, UR4, R25.reuse ;  /* 0x0000000410107c23 */ /* 0x120fe20008000019 */
[----:B------:R-:W-:-:S02]  /*3670*/  FFMA R17, R17, UR4, R25 ;  /* 0x0000000411117c23 */ /* 0x000fc40008000019 */
[----:B------:R0:W-:Y:S04]  /*3680*/  STG.E.64 desc[UR8][R22.64], R14 ;  /* 0x0000000e16007986 */ /* 0x0001e8000c101b08 */
[----:B------:R0:W-:Y:S04]  /*3690*/  STG.E.64 desc[UR10][R30.64+0x20], R20 ;  /* 0x000020141e007986 */ /* 0x0001e8000c101b0a */
[----:B------:R0:W-:Y:S02]  /*36a0*/  STG.E.64 desc[UR12][R22.64+0x20], R16 ;  /* 0x0000201016007986 */ /* 0x0001e4000c101b0c */
.L_x_21:
[----:B------:R-:W-:Y:S05]  /*36b0*/  BSYNC.RECONVERGENT B1 ;  /* 0x0000000000017941 */ /* 0x000fea0003800200 */
.L_x_20:
[----:B------:R-:W-:-:S13]  /*36c0*/  ISETP.GE.U32.AND P0, PT, R8, 0x3, PT ;  /* 0x000000030800780c */ /* 0x000fda0003f06070 */
[----:B------:R-:W-:Y:S05]  /*36d0*/  @!P0 BRA `(.L_x_19) ;  /* 0x0000000c005c8947 */ /* 0x000fea0003800000 */
.L_x_28:
[----:B0-----:R-:W0:Y:S01]  /*36e0*/  LDC.64 R14, c[0x0][0x398] ;  /* 0x0000e600ff0e7b82 */ /* 0x001e220000000a00 */
[----:B------:R-:W-:Y:S02]  /*36f0*/  IMAD.SHL.U32 R18, R32, 0x10, RZ ;  /* 0x0000001020127824 */ /* 0x000fe400078e00ff */
[----:B------:R-:W-:-:S03]  /*3700*/  IMAD.IADD R31, R2, 0x1, R32 ;  /* 0x00000001021f7824 */ /* 0x000fc600078e0220 */
[----:B0-----:R-:W-:-:S04]  /*3710*/  ISETP.GE.AND P0, PT, R18, R15, PT ;  /* 0x0000000f1200720c */ /* 0x001fc80003f06270 */
[----:B------:R-:W-:-:S13]  /*3720*/  ISETP.GE.OR P0, PT, R11, R14, P0 ;  /* 0x0000000e0b00720c */ /* 0x000fda0000706670 */
[----:B------:R-:W-:Y:S05]  /*3730*/  @P0 BRA `(.L_x_24) ;  /* 0x0000000000c00947 */ /* 0x000fea0003800000 */
[----:B------:R-:W0:Y:S01]  /*3740*/  S2R R17, SR_LANEID ;  /* 0x0000000000117919 */ /* 0x000e220000000000 */
[----:B------:R-:W1:Y:S01]  /*3750*/  LDCU.64 UR4, c[0x0][0x390] ;  /* 0x00007200ff0477ac */ /* 0x000e620008000a00 */
[----:B------:R-:W-:Y:S02]  /*3760*/  IADD3 R19, P0, PT, R12, R18, RZ ;  /* 0x000000120c137210 */ /* 0x000fe40007f1e0ff */
        /* <DEDUP_REMOVED lines=45> */
.L_x_24:
[----:B0-----:R-:W-:Y:S02]  /*3a40*/  IMAD.SHL.U32 R18, R31, 0x10, RZ ;  /* 0x000000101f127824 */ /* 0x001fe400078e00ff */
[----:B------:R-:W-:-:S03]  /*3a50*/  IMAD.IADD R31, R2, 0x1, R31 ;  /* 0x00000001021f7824 */ /* 0x000fc600078e021f */
[----:B------:R-:W-:-:S04]  /*3a60*/  ISETP.GE.AND P0, PT, R18, R15, PT ;  /* 0x0000000f1200720c */ /* 0x000fc80003f06270 */
        /* <DEDUP_REMOVED lines=50> */
.L_x_25:
[----:B0-----:R-:W-:Y:S02]  /*3d90*/  IMAD.SHL.U32 R16, R31, 0x10, RZ ;  /* 0x000000101f107824 */ /* 0x001fe400078e00ff */
[----:B------:R-:W-:-:S03]  /*3da0*/  IMAD.IADD R30, R2, 0x1, R31 ;  /* 0x00000001021e7824 */ /* 0x000fc600078e021f */
[----:B------:R-:W-:Y:S01]  /*3db0*/  ISETP.GE.AND P0, PT, R16, R15, PT ;  /* 0x0000000f1000720c */ /* 0x000fe20003f06270 */
[----:B------:R-:W-:-:S03]  /*3dc0*/  IMAD.SHL.U32 R31, R30, 0x10, RZ ;  /* 0x000000101e1f7824 */ /* 0x000fc600078e00ff */
[----:B------:R-:W-:Y:S02]  /*3dd0*/  ISETP.GE.OR P0, PT, R11, R14, P0 ;  /* 0x0000000e0b00720c */ /* 0x000fe40000706670 */
[----:B------:R-:W-:-:S04]  /*3de0*/  ISETP.GE.AND P1, PT, R31, R15, PT ;  /* 0x0000000f1f00720c */ /* 0x000fc80003f26270 */
[----:B------:R-:W-:-:S07]  /*3df0*/  ISETP.GE.OR P1, PT, R11, R14, P1 ;  /* 0x0000000e0b00720c */ /* 0x000fce0000f26670 */
[----:B------:R-:W-:Y:S06]  /*3e00*/  @P0 BRA `(.L_x_26) ;  /* 0x0000000000c00947 */ /* 0x000fec0003800000 */
        /* <DEDUP_REMOVED lines=48> */
.L_x_26:
[----:B------:R-:W-:Y:S05]  /*4110*/  @P1 BRA `(.L_x_27) ;  /* 0x0000000000c01947 */ /* 0x000fea0003800000 */
[----:B0-----:R-:W0:Y:S01]  /*4120*/  S2R R18, SR_LANEID ;  /* 0x0000000000127919 */ /* 0x001e220000000000 */
[----:B------:R-:W1:Y:S01]  /*4130*/  LDCU.64 UR4, c[0x0][0x390] ;  /* 0x00007200ff0477ac */ /* 0x000e620008000a00 */
[----:B------:R-:W-:Y:S02]  /*4140*/  IADD3 R17, P0, PT, R12, R31, RZ ;  /* 0x0000001f0c117210 */ /* 0x000fe40007f1e0ff */
[----:B------:R-:W-:Y:S01]  /*4150*/  SHF.R.U32.HI R23, RZ, 0x1, R15 ;  /* 0x00000001ff177819 */ /* 0x000fe2000001160f */
[----:B------:R-:W-:Y:S01]  /*4160*/  IMAD.MOV.U32 R15, RZ, RZ, RZ ;  /* 0x000000ffff0f7224 */ /* 0x000fe200078e00ff */
[----:B------:R-:W-:Y:S02]  /*4170*/  LEA.HI.X.SX32 R16, R31, R13, 0x1, P0 ;  /* 0x0000000d1f107211 */ /* 0x000fe400000f0eff */
        /* <DEDUP_REMOVED lines=38> */
[----:B------:R-:W-:Y:S02]  /*43e0*/  FFMA R17, R17, UR4, R25 ;  /* 0x0000000411117c23 */ /* 0x000fe40008000019 */
[----:B------:R1:W-:Y:S04]  /*43f0*/  STG.E.64 desc[UR8][R22.64], R14 ;  /* 0x0000000e16007986 */ /* 0x0003e8000c101b08 */
[----:B------:R1:W-:Y:S04]  /*4400*/  STG.E.64 desc[UR10][R32.64+0x20], R20 ;  /* 0x0000201420007986 */ /* 0x0003e8000c101b0a */
[----:B------:R1:W-:Y:S02]  /*4410*/  STG.E.64 desc[UR12][R22.64+0x20], R16 ;  /* 0x0000201016007986 */ /* 0x0003e4000c101b0c */
.L_x_27:
[----:B01----:R-:W-:-:S05]  /*4420*/  IMAD.IADD R32, R2, 0x1, R30 ;  /* 0x0000000102207824 */ /* 0x003fca00078e021e */
[----:B------:R-:W-:-:S13]  /*4430*/  ISETP.GE.AND P0, PT, R32, R5, PT ;  /* 0x000000052000720c */ /* 0x000fda0003f06270 */
[----:B------:R-:W-:Y:S05]  /*4440*/  @!P0 BRA `(.L_x_28) ;  /* 0xfffffff000a48947 */ /* 0x000fea000383ffff */
.L_x_19:
[----:B------:R-:W-:Y:S05]  /*4450*/  BSYNC.RECONVERGENT B0 ;  /* 0x0000000000007941 */ /* 0x000fea0003800200 */
.L_x_18:
[----:B------:R-:W-:-:S05]  /*4460*/  IMAD.IADD R4, R0, 0x1, R4 ;  /* 0x0000000100047824 */ /* 0x000fca00078e0204 */
[----:B------:R-:W-:-:S13]  /*4470*/  ISETP.GE.AND P0, PT, R4, R6, PT ;  /* 0x000000060400720c */ /* 0x000fda0003f06270 */
[----:B------:R-:W-:Y:S05]  /*4480*/  @!P0 BRA `(.L_x_29) ;  /* 0xffffffe400d08947 */ /* 0x000fea000383ffff */
[----:B------:R-:W-:Y:S05]  /*4490*/  EXIT ;  /* 0x000000000000794d */ /* 0x000fea0003800000 */
        .weak           $__internal_0_$__cuda_sm20_div_u16
        .type           $__internal_0_$__cuda_sm20_div_u16,@function
        .size           $__internal_0_$__cuda_sm20_div_u16,(.L_x_43 - $__internal_0_$__cuda_sm20_div_u16)
$__internal_0_$__cuda_sm20_div_u16:
[----:B------:R-:W0:Y:S01]  /*44a0*/  I2F.U16 R3, R2 ;  /* 0x0000000200037306 */ /* 0x000e220000101000 */
[----:B------:R-:W-:Y:S02]  /*44b0*/  IMAD.MOV.U32 R4, RZ, RZ, 0x4b800000 ;  /* 0x4b800000ff047424 */ /* 0x000fe400078e00ff */
[----:B------:R-:W-:Y:S01]  /*44c0*/  IMAD.MOV.U32 R5, RZ, RZ, 0x0 ;  /* 0x00000000ff057424 */ /* 0x000fe200078e00ff */
[C---:B0-----:R-:W-:Y:S02]  /*44d0*/  FSETP.GEU.AND P1, PT, |R3|.reuse, 1.175494350822287508e-38, PT ;  /* 0x008000000300780b */ /* 0x041fe40003f2e200 */
[----:B------:R-:W-:Y:S02]  /*44e0*/  FSETP.GT.AND P0, PT, |R3|, 8.50705917302346158658e+37, PT ;  /* 0x7e8000000300780b */ /* 0x000fe40003f04200 */
[----:B------:R-:W-:-:S04]  /*44f0*/  FSEL R4, R4, 1, !P1 ;  /* 0x3f80000004047808 */ /* 0x000fc80004800000 */
[----:B------:R-:W-:Y:S02]  /*4500*/  FSEL R4, R4, 0.25, !P0 ;  /* 0x3e80000004047808 */ /* 0x000fe40004000000 */
[----:B------:R-:W-:-:S03]  /*4510*/  ISETP.NE.U32.AND P0, PT, R2, RZ, PT ;  /* 0x000000ff0200720c */ /* 0x000fc60003f05070 */
[----:B------:R-:W-:-:S04]  /*4520*/  FMUL R6, R3, R4 ;  /* 0x0000000403067220 */ /* 0x000fc80000400000 */
[----:B------:R-:W0:Y:S02]  /*4530*/  MUFU.RCP R3, R6 ;  /* 0x0000000600037308 */ /* 0x000e240000001000 */
[----:B0-----:R-:W-:Y:S01]  /*4540*/  FMUL R4, R4, R3 ;  /* 0x0000000304047220 */ /* 0x001fe20000400000 */
[----:B------:R-:W-:-:S03]  /*4550*/  I2FP.F32.U32.RZ R3, 0x20 ;  /* 0x0000002000037845 */ /* 0x000fc6000020d000 */
[----:B------:R-:W-:-:S04]  /*4560*/  VIADD R4, R4, 0x2 ;  /* 0x0000000204047836 */ /* 0x000fc80000000000 */
[----:B------:R-:W-:Y:S01]  /*4570*/  FMUL.RZ R3, R3, R4 ;  /* 0x0000000403037220 */ /* 0x000fe2000040c000 */
[----:B------:R-:W-:-:S05]  /*4580*/  IMAD.MOV.U32 R4, RZ, RZ, R7 ;  /* 0x000000ffff047224 */ /* 0x000fca00078e0007 */
[----:B------:R-:W0:Y:S02]  /*4590*/  F2I.U32.TRUNC.NTZ R3, R3 ;  /* 0x0000000300037305 */ /* 0x000e24000020f000 */
[----:B0-----:R-:W-:Y:S01]  /*45a0*/  LOP3.LUT R8, R3, 0xffff, RZ, 0xc0, !PT ;  /* 0x0000ffff03087812 */ /* 0x001fe200078ec0ff */
[----:B------:R-:W-:Y:S01]  /*45b0*/  @!P0 IMAD.MOV.U32 R8, RZ, RZ, -0x1 ;  /* 0xffffffffff088424 */ /* 0x000fe200078e00ff */
[----:B------:R-:W-:Y:S06]  /*45c0*/  RET.REL.NODEC R4 `(_Z11wmma_kernelP6__halfS0_Pfiiiff) ;  /* 0xffffffb8048c7950 */ /* 0x000fec0003c3ffff */
.L_x_30:
[----:B------:R-:W-:-:S00]  /*45d0*/  BRA `(.L_x_30) ;  /* 0xfffffffc00fc7947 */ /* 0x000fc0000383ffff */
[----:B------:R-:W-:-:S00]  /*45e0*/  NOP ;  /* 0x0000000000007918 */ /* 0x000fc00000000000 */
        /* <DEDUP_REMOVED lines=9> */
.L_x_43:


//--------------------- .text._Z11gemm_kernelP6__halfS0_Pfiiiff --------------------------
	.section	.text._Z11gemm_kernelP6__halfS0_Pfiiiff,"ax",@progbits
	.align	128
        .global         _Z11gemm_kernelP6__halfS0_Pfiiiff
        .type           _Z11gemm_kernelP6__halfS0_Pfiiiff,@function
        .size           _Z11gemm_kernelP6__halfS0_Pfiiiff,(.L_x_45 - _Z11gemm_kernelP6__halfS0_Pfiiiff)
        .other          _Z11gemm_kernelP6__halfS0_Pfiiiff,@"STO_CUDA_ENTRY STV_DEFAULT"
_Z11gemm_kernelP6__halfS0_Pfiiiff:
.text._Z11gemm_kernelP6__halfS0_Pfiiiff:
[----:B------:R-:W-:Y:S01]  /*0000*/  LDC R1, c[0x0][0x37c] ;  /* 0x0000df00ff017b82 */ /* 0x000fe20000000800 */
[----:B------:R-:W0:Y:S01]  /*0010*/  S2R R11, SR_TID.Y ;  /* 0x00000000000b7919 */ /* 0x000e220000002200 */
[----:B------:R-:W0:Y:S01]  /*0020*/  LDCU UR5, c[0x0][0x364] ;  /* 0x00006c80ff0577ac */ /* 0x000e220008000800 */
[----:B------:R-:W0:Y:S01]  /*0030*/  S2R R0, SR_CTAID.Y ;  /* 0x0000000000007919 */ /* 0x000e220000002600 */
[----:B------:R-:W1:Y:S01]  /*0040*/  LDCU UR4, c[0x0][0x398] ;  /* 0x00007300ff0477ac */ /* 0x000e620008000800 */
[----:B0-----:R-:W-:-:S05]  /*0050*/  IMAD R11, R0, UR5, R11 ;  /* 0x00000005000b7c24 */ /* 0x001fca000f8e020b */
[----:B-1----:R-:W-:-:S13]  /*0060*/  ISETP.GE.AND P0, PT, R11, UR4, PT ;  /* 0x000000040b007c0c */ /* 0x002fda000bf06270 */
[----:B------:R-:W-:Y:S05]  /*0070*/  @P0 EXIT ;  /* 0x000000000000094d */ /* 0x000fea0003800000 */
[----:B------:R-:W0:Y:S01]  /*0080*/  S2R R12, SR_TID.X ;  /* 0x00000000000c7919 */ /* 0x000e220000002100 */
[----:B------:R-:W1:Y:S01]  /*0090*/  LDCU UR10, c[0x0][0x3a0] ;  /* 0x00007400ff0a77ac */ /* 0x000e620008000800 */
[----:B------:R-:W0:Y:S01]  /*00a0*/  S2R R3, SR_CTAID.X ;  /* 0x0000000000037919 */ /* 0x000e220000002500 */
[----:B------:R-:W2:Y:S01]  /*00b0*/  LDCU UR7, c[0x0][0x360] ;  /* 0x00006c00ff0777ac */ /* 0x000ea20008000800 */
[----:B------:R-:W2:Y:S01]  /*00c0*/  LDCU UR4, c[0x0][0x370] ;  /* 0x00006e00ff0477ac */ /* 0x000ea20008000800 */
[----:B------:R-:W3:Y:S01]  /*00d0*/  LDCU UR6, c[0x0][0x374] ;  /* 0x00006e80ff0677ac */ /* 0x000ee20008000800 */
[----:B------:R-:W4:Y:S01]  /*00e0*/  LDCU.64 UR8, c[0x0][0x358] ;  /* 0x00006b00ff0877ac */ /* 0x000f220008000a00 */
[----:B-1----:R-:W-:Y:S01]  /*00f0*/  UISETP.GE.AND UP0, UPT, UR10, 0x1, UPT ;  /* 0x000000010a00788c */ /* 0x002fe2000bf06270 */
[----:B------:R-:W1:Y:S01]  /*0100*/  LDCU UR11, c[0x0][0x3a0] ;  /* 0x00007400ff0b77ac */ /* 0x000e620008000800 */
[----:B--2---:R-:W-:Y:S02]  /*0110*/  UIMAD UR4, UR7, UR4, URZ ;  /* 0x00000004070472a4 */ /* 0x004fe4000f8e02ff */
[----:B---3--:R-:W-:Y:S01]  /*0120*/  UIMAD UR5, UR5, UR6, URZ ;  /* 0x00000006050572a4 */ /* 0x008fe2000f8e02ff */
[----:B0-----:R-:W-:-:S04]  /*0130*/  IMAD R12, R3, UR7, R12 ;  /* 0x00000007030c7c24 */ /* 0x001fc8000f8e020c */
[----:B----4-:R-:W-:Y:S07]  /*0140*/  BRA.U !UP0, `(.L_x_31) ;  /* 0x0000000908b87547 */ /* 0x010fee000b800000 */
.L_x_37:
[----:B0-----:R-:W0:Y:S01]  /*0150*/  LDCU UR6, c[0x0][0x39c] ;  /* 0x00007380ff0677ac */ /* 0x001e220008000800 */
[----:B------:R-:W-:Y:S01]  /*0160*/  BSSY.RECONVERGENT B0, `(.L_x_32) ;  /* 0x00000a7000007945 */ /* 0x000fe20003800200 */
[----:B0-----:R-:W-:-:S13]  /*0170*/  ISETP.GE.AND P0, PT, R12, UR6, PT ;  /* 0x000000060c007c0c */ /* 0x001fda000bf06270 */
[----:B------:R-:W-:Y:S05]  /*0180*/  @P0 BRA `(.L_x_33) ;  /* 0x0000000800900947 */ /* 0x000fea0003800000 */
[----:B------:R-:W-:-:S07]  /*0190*/  MOV R10, R12 ;  /* 0x0000000c000a7202 */ /* 0x000fce0000000f00 */
.L_x_36:
[----:B0-----:R-:W0:Y:S01]  /*01a0*/  LDC R9, c[0x0][0x39c] ;  /* 0x0000e700ff097b82 */ /* 0x001e220000000800 */
[----:B------:R-:W-:Y:S01]  /*01b0*/  HFMA2 R8, -RZ, RZ, 0, 0 ;  /* 0x00000000ff087431 */ /* 0x000fe200000001ff */
[----:B------:R-:W-:-:S06]  /*01c0*/  MOV R0, RZ ;  /* 0x000000ff00007202 */ /* 0x000fcc0000000f00 */
[----:B------:R-:W2:Y:S08]  /*01d0*/  LDC.64 R6, c[0x0][0x380] ;  /* 0x0000e000ff067b82 */ /* 0x000eb00000000a00 */
[----:B------:R-:W3:Y:S02]  /*01e0*/  LDC.64 R4, c[0x0][0x388] ;  /* 0x0000e200ff047b82 */ /* 0x000ee40000000a00 */
.L_x_35:
[----:B-1----:R-:W-:Y:S02]  /*01f0*/  IMAD R3, R11, UR11, R0 ;  /* 0x0000000b0b037c24 */ /* 0x002fe4000f8e0200 */
[----:B0-----:R-:W-:Y:S02]  /*0200*/  IMAD R15, R0, R9, R10 ;  /* 0x00000009000f7224 */ /* 0x001fe400078e020a */
[----:B--2---:R-:W-:-:S04]  /*0210*/  IMAD.WIDE R2, R3, 0x2, R6 ;  /* 0x0000000203027825 */ /* 0x004fc800078e0206 */
[----:B---3--:R-:W-:Y:S01]  /*0220*/  IMAD.WIDE R14, R15, 0x2, R4 ;  /* 0x000000020f0e7825 */ /* 0x008fe200078e0204 */
[----:B------:R-:W2:Y:S04]  /*0230*/  LDG.E.U16 R13, desc[UR8][R2.64] ;  /* 0x00000008020d7981 */ /* 0x000ea8000c1e1500 */
[----:B------:R-:W3:Y:S01]  /*0240*/  LDG.E.U16 R16, desc[UR8][R14.64] ;  /* 0x000000080e107981 */ /* 0x000ee2000c1e1500 */
[----:B------:R-:W-:-:S04]  /*0250*/  IADD3 R17, PT, PT, R0, 0x1, RZ ;  /* 0x0000000100117810 */ /* 0x000fc80007ffe0ff */
[----:B------:R-:W-:Y:S01]  /*0260*/  ISETP.GE.AND P0, PT, R17, UR11, PT ;  /* 0x0000000b11007c0c */ /* 0x000fe2000bf06270 */
[----:B--2---:R-:W-:Y:S02]  /*0270*/  HADD2.F32 R13, -RZ, R13.H0_H0 ;  /* 0x2000000dff0d7230 */ /* 0x004fe40000004100 */
[----:B---3--:R-:W-:-:S05]  /*0280*/  HADD2.F32 R16, -RZ, R16.H0_H0 ;  /* 0x20000010ff107230 */ /* 0x008fca0000004100 */
[----:B------:R-:W-:-:S05]  /*0290*/  FFMA R8, R13, R16, R8 ;  /* 0x000000100d087223 */ /* 0x000fca0000000008 */
[----:B------:R-:W-:Y:S05]  /*02a0*/  @P0 BRA `(.L_x_34) ;  /* 0x00000008000c0947 */ /* 0x000fea0003800000 */
[----:B------:R-:W-:Y:S01]  /*02b0*/  IMAD.WIDE R14, R9, 0x2, R14 ;  /* 0x00000002090e7825 */ /* 0x000fe200078e020e */
        /* <DEDUP_REMOVED lines=116> */
[----:B------:R-:W-:Y:S01]  /*0a00*/  IADD3 R13, PT, PT, R0, 0xf, RZ ;  /* 0x0000000f000d7810 */ /* 0x000fe20007ffe0ff */
[----:B------:R-:W-:-:S03]  /*0a10*/  IMAD.WIDE R16, R9, 0x2, R14 ;  /* 0x0000000209107825 */ /* 0x000fc600078e020e */
[----:B------:R-:W-:Y:S02]  /*0a20*/  ISETP.GE.AND P0, PT, R13, UR11, PT ;  /* 0x0000000b0d007c0c */ /* 0x000fe4000bf06270 */
[----:B------:R-:W2:Y:S11]  /*0a30*/  LDG.E.U16 R13, desc[UR8][R2.64+0x1c] ;  /* 0x00001c08020d7981 */ /* 0x000eb6000c1e1500 */
[----:B------:R-:W-:Y:S01]  /*0a40*/  @!P0 IMAD.WIDE R14, R9, 0x2, R16 ;  /* 0x00000002090e8825 */ /* 0x000fe200078e0210 */
[----:B------:R-:W3:Y:S04]  /*0a50*/  @!P0 LDG.E.U16 R19, desc[UR8][R2.64+0x1e] ;  /* 0x00001e0802138981 */ /* 0x000ee8000c1e1500 */
[----:B------:R-:W4:Y:S04]  /*0a60*/  LDG.E.U16 R16, desc[UR8][R16.64] ;  /* 0x0000000810107981 */ /* 0x000f28000c1e1500 */
[----:B------:R-:W5:Y:S01]  /*0a70*/  @!P0 LDG.E.U16 R14, desc[UR8][R14.64] ;  /* 0x000000080e0e8981 */ /* 0x000f62000c1e1500 */
[----:B--2---:R-:W-:-:S02]  /*0a80*/  HADD2.F32 R13, -RZ, R13.H0_H0 ;  /* 0x2000000dff0d7230 */ /* 0x004fc40000004100 */
[----:B---3--:R-:W-:Y:S02]  /*0a90*/  @!P0 HADD2.F32 R19, -RZ, R19.H0_H0 ;  /* 0x20000013ff138230 */ /* 0x008fe40000004100 */
[----:B----4-:R-:W-:Y:S02]  /*0aa0*/  HADD2.F32 R18, -RZ, R16.H0_H0 ;  /* 0x20000010ff127230 */ /* 0x010fe40000004100 */
[----:B-----5:R-:W-:-:S03]  /*0ab0*/  @!P0 HADD2.F32 R20, -RZ, R14.H0_H0 ;  /* 0x2000000eff148230 */ /* 0x020fc60000004100 */
[----:B------:R-:W-:-:S04]  /*0ac0*/  FFMA R8, R13, R18, R8 ;  /* 0x000000120d087223 */ /* 0x000fc80000000008 */
[----:B------:R-:W-:-:S07]  /*0ad0*/  @!P0 FFMA R8, R19, R20, R8 ;  /* 0x0000001413088223 */ /* 0x000fce0000000008 */
.L_x_34:
[----:B------:R-:W-:-:S04]  /*0ae0*/  IADD3 R0, PT, PT, R0, 0x10, RZ ;  /* 0x0000001000007810 */ /* 0x000fc80007ffe0ff */
[----:B------:R-:W-:-:S13]  /*0af0*/  ISETP.GE.AND P0, PT, R0, UR11, PT ;  /* 0x0000000b00007c0c */ /* 0x000fda000bf06270 */
[----:B------:R-:W-:Y:S05]  /*0b00*/  @!P0 BRA `(.L_x_35) ;  /* 0xfffffff400b88947 */ /* 0x000fea000383ffff */
[----:B------:R-:W0:Y:S01]  /*0b10*/  LDC.64 R2, c[0x0][0x390] ;  /* 0x0000e400ff027b82 */ /* 0x000e220000000a00 */
[----:B------:R-:W-:Y:S01]  /*0b20*/  IMAD R5, R11, R9, R10 ;  /* 0x000000090b057224 */ /* 0x000fe200078e020a */
[----:B------:R-:W1:Y:S01]  /*0b30*/  LDCU UR6, c[0x0][0x3a8] ;  /* 0x00007500ff0677ac */ /* 0x000e620008000800 */
[----:B------:R-:W2:Y:S02]  /*0b40*/  LDCU UR7, c[0x0][0x3a4] ;  /* 0x00007480ff0777ac */ /* 0x000ea40008000800 */
[----:B0-----:R-:W-:-:S05]  /*0b50*/  IMAD.WIDE R2, R5, 0x4, R2 ;  /* 0x0000000405027825 */ /* 0x001fca00078e0202 */
[----:B------:R-:W1:Y:S01]  /*0b60*/  LDG.E R0, desc[UR8][R2.64] ;  /* 0x0000000802007981 */ /* 0x000e62000c1e1900 */
[----:B------:R-:W-:-:S04]  /*0b70*/  IADD3 R10, PT, PT, R10, UR4, RZ ;  /* 0x000000040a0a7c10 */ /* 0x000fc8000fffe0ff */
[----:B------:R-:W-:Y:S01]  /*0b80*/  ISETP.GE.AND P0, PT, R10, R9, PT ;  /* 0x000000090a00720c */ /* 0x000fe20003f06270 */
[----:B-1----:R-:W-:-:S04]  /*0b90*/  FMUL R5, R0, UR6 ;  /* 0x0000000600057c20 */ /* 0x002fc80008400000 */
[----:B--2---:R-:W-:-:S05]  /*0ba0*/  FFMA R5, R8, UR7, R5 ;  /* 0x0000000708057c23 */ /* 0x004fca0008000005 */
[----:B------:R0:W-:Y:S03]  /*0bb0*/  STG.E desc[UR8][R2.64], R5 ;  /* 0x0000000502007986 */ /* 0x0001e6000c101908 */
[----:B------:R-:W-:Y:S05]  /*0bc0*/  @!P0 BRA `(.L_x_36) ;  /* 0xfffffff400748947 */ /* 0x000fea000383ffff */
.L_x_33:
[----:B-1----:R-:W-:Y:S05]  /*0bd0*/  BSYNC.RECONVERGENT B0 ;  /* 0x0000000000007941 */ /* 0x002fea0003800200 */
.L_x_32:
[----:B------:R-:W1:Y:S01]  /*0be0*/  LDCU UR6, c[0x0][0x398] ;  /* 0x00007300ff0677ac */ /* 0x000e620008000800 */
[----:B------:R-:W-:-:S04]  /*0bf0*/  IADD3 R11, PT, PT, R11, UR5, RZ ;  /* 0x000000050b0b7c10 */ /* 0x000fc8000fffe0ff */
[----:B-1----:R-:W-:-:S13]  /*0c00*/  ISETP.GE.AND P0, PT, R11, UR6, PT ;  /* 0x000000060b007c0c */ /* 0x002fda000bf06270 */
[----:B------:R-:W-:Y:S05]  /*0c10*/  @!P0 BRA `(.L_x_37) ;  /* 0xfffffff4004c8947 */ /* 0x000fea000383ffff */
[----:B------:R-:W-:Y:S05]  /*0c20*/  EXIT ;  /* 0x000000000000794d */ /* 0x000fea0003800000 */
.L_x_31:
[----:B------:R-:W0:Y:S01]  /*0c30*/  LDCU UR6, c[0x0][0x3a4] ;  /* 0x00007480ff0677ac */ /* 0x000e220008000800 */
[----:B------:R-:W2:Y:S01]  /*0c40*/  LDCU UR7, c[0x0][0x3a8] ;  /* 0x00007500ff0777ac */ /* 0x000ea20008000800 */
[----:B0-----:R-:W-:-:S07]  /*0c50*/  FMUL R0, RZ, UR6 ;  /* 0x00000006ff007c20 */ /* 0x001fce0008400000 */
.L_x_41:
[----:B------:R-:W0:Y:S01]  /*0c60*/  LDC R9, c[0x0][0x39c] ;  /* 0x0000e700ff097b82 */ /* 0x000e220000000800 */
[----:B------:R-:W-:Y:S01]  /*0c70*/  BSSY.RECONVERGENT B0, `(.L_x_38) ;  /* 0x000000d000007945 */ /* 0x000fe20003800200 */
[----:B0-----:R-:W-:-:S13]  /*0c80*/  ISETP.GE.AND P0, PT, R12, R9, PT ;  /* 0x000000090c00720c */ /* 0x001fda0003f06270 */
[----:B---3--:R-:W-:Y:S05]  /*0c90*/  @P0 BRA `(.L_x_39) ;  /* 0x0000000000280947 */ /* 0x008fea0003800000 */
[----:B------:R-:W0:Y:S01]  /*0ca0*/  LDC.64 R4, c[0x0][0x390] ;  /* 0x0000e400ff047b82 */ /* 0x000e220000000a00 */
[----:B------:R-:W-:-:S07]  /*0cb0*/  MOV R6, R12 ;  /* 0x0000000c00067202 */ /* 0x000fce0000000f00 */
.L_x_40:
[----:B---3--:R-:W-:-:S04]  /*0cc0*/  IMAD R3, R11, R9, R6 ;  /* 0x000000090b037224 */ /* 0x008fc800078e0206 */
[----:B0-----:R-:W-:-:S05]  /*0cd0*/  IMAD.WIDE R2, R3, 0x4, R4 ;  /* 0x0000000403027825 */ /* 0x001fca00078e0204 */
[----:B------:R-:W2:Y:S01]  /*0ce0*/  LDG.E R7, desc[UR8][R2.64] ;  /* 0x0000000802077981 */ /* 0x000ea2000c1e1900 */
[----:B------:R-:W-:-:S04]  /*0cf0*/  IADD3 R6, PT, PT, R6, UR4, RZ ;  /* 0x0000000406067c10 */ /* 0x000fc8000fffe0ff */
[----:B------:R-:W-:Y:S01]  /*0d00*/  ISETP.GE.AND P0, PT, R6, R9, PT ;  /* 0x000000090600720c */ /* 0x000fe20003f06270 */
[----:B--2---:R-:W-:-:S05]  /*0d10*/  FFMA R7, R7, UR7, R0 ;  /* 0x0000000707077c23 */ /* 0x004fca0008000000 */
[----:B------:R3:W-:Y:S07]  /*0d20*/  STG.E desc[UR8][R2.64], R7 ;  /* 0x0000000702007986 */ /* 0x0007ee000c101908 */
[----:B------:R-:W-:Y:S05]  /*0d30*/  @!P0 BRA `(.L_x_40) ;  /* 0xfffffffc00e08947 */ /* 0x000fea000383ffff */
.L_x_39:
[----:B-12---:R-:W-:Y:S05]  /*0d40*/  BSYNC.RECONVERGENT B0 ;  /* 0x0000000000007941 */ /* 0x006fea0003800200 */
.L_x_38:
[----:B------:R-:W0:Y:S01]  /*0d50*/  LDCU UR6, c[0x0][0x398] ;  /* 0x00007300ff0677ac */ /* 0x000e220008000800 */
[----:B------:R-:W-:-:S04]  /*0d60*/  IADD3 R11, PT, PT, R11, UR5, RZ ;  /* 0x000000050b0b7c10 */ /* 0x000fc8000fffe0ff */
[----:B0-----:R-:W-:-:S13]  /*0d70*/  ISETP.GE.AND P0, PT, R11, UR6, PT ;  /* 0x000000060b007c0c */ /* 0x001fda000bf06270 */
[----:B------:R-:W-:Y:S05]  /*0d80*/  @!P0 BRA `(.L_x_41) ;  /* 0xfffffffc00b48947 */ /* 0x000fea000383ffff */
[----:B------:R-:W-:Y:S05]  /*0d90*/  EXIT ;  /* 0x000000000000794d */ /* 0x000fea0003800000 */
.L_x_42:
        /* <DEDUP_REMOVED lines=14> */
.L_x_45:


//--------------------- .nv.global.init           --------------------------
	.section	.nv.global.init,"aw",@progbits
.nv.global.init:
	.type		$str,@object
	.size		$str,($str$1 - $str)
$str:
        /*0000*/ 	.byte	0x30, 0x00
	.type		$str$1,@object
	.size		$str$1,(__unnamed_1 - $str$1)
$str$1:
        /*0002*/ 	.byte	0x2f, 0x74, 0x6d, 0x70, 0x2f, 0x73, 0x61, 0x73, 0x73, 0x5f, 0x63, 0x75, 0x5f, 0x32, 0x34, 0x79
        /*0012*/ 	.byte	0x71, 0x6f, 0x6b, 0x69, 0x65, 0x2f, 0x6b, 0x2e, 0x63, 0x75, 0x00
	.type		__unnamed_1,@object
	.size		__unnamed_1,(.L_0 - __unnamed_1)
__unnamed_1:
        /*001d*/ 	.byte	0x76, 0x6f, 0x69, 0x64, 0x20, 0x77, 0x6d, 0x6d, 0x61, 0x5f, 0x6b, 0x65, 0x72, 0x6e, 0x65, 0x6c
        /*002d*/ 	.byte	0x28, 0x5f, 0x5f, 0x68, 0x61, 0x6c, 0x66, 0x20, 0x2a, 0x2c, 0x20, 0x5f, 0x5f, 0x68, 0x61, 0x6c
        /*003d*/ 	.byte	0x66, 0x20, 0x2a, 0x2c, 0x20, 0x66, 0x6c, 0x6f, 0x61, 0x74, 0x20, 0x2a, 0x2c, 0x20, 0x69, 0x6e
        /*004d*/ 	.byte	0x74, 0x2c, 0x20, 0x69, 0x6e, 0x74, 0x2c, 0x20, 0x69, 0x6e, 0x74, 0x2c, 0x20, 0x66, 0x6c, 0x6f
        /*005d*/ 	.byte	0x61, 0x74, 0x2c, 0x20, 0x66, 0x6c, 0x6f, 0x61, 0x74, 0x29, 0x00
.L_0:


//--------------------- .nv.shared.reserved.0     --------------------------
	.section	.nv.shared.reserved.0,"aw",@nobits
	.weak		__nv_reservedSMEM_offset_0_alias
	.size		__nv_reservedSMEM_offset_0_alias, 0, 64
	.other		__nv_reservedSMEM_offset_0_alias,@"STO_CUDA_RESERVED_SHARED STV_DEFAULT"
__nv_reservedSMEM_offset_0_alias:
	.zero		0
	.zero		64


//--------------------- .nv.constant0._Z11wmma_kernelP6__halfS0_Pfiiiff --------------------------
	.section	.nv.constant0._Z11wmma_kernelP6__halfS0_Pfiiiff,"a",@progbits
	.sectionflags	@""
	.align	4
.nv.constant0._Z11wmma_kernelP6__halfS0_Pfiiiff:
	.zero		940


//--------------------- .nv.constant0._Z11gemm_kernelP6__halfS0_Pfiiiff --------------------------
	.section	.nv.constant0._Z11gemm_kernelP6__halfS0_Pfiiiff,"a",@progbits
	.sectionflags	@""
	.align	4
.nv.constant0._Z11gemm_kernelP6__halfS0_Pfiiiff:
	.zero		940


//--------------------- SYMBOLS --------------------------

	.type		.nv.reservedSmem.offset0,@object
	.size		.nv.reservedSmem.offset0,0x4
	.type		__assertfail,@function
